//
// Generated by NVIDIA NVVM Compiler
//
// Compiler Build ID: CL-36424714
// Cuda compilation tools, release 13.0, V13.0.88
// Based on NVVM 20.0.0
//

.version 9.0
.target sm_100
.address_size 64

	// .globl	_Z26flash_attention_kernel_f32PKfS0_S0_Pfiiiif
.extern .shared .align 16 .b8 shared_mem[];

.visible .entry _Z26flash_attention_kernel_f32PKfS0_S0_Pfiiiif(
	.param .u64 .ptr .align 1 _Z26flash_attention_kernel_f32PKfS0_S0_Pfiiiif_param_0,
	.param .u64 .ptr .align 1 _Z26flash_attention_kernel_f32PKfS0_S0_Pfiiiif_param_1,
	.param .u64 .ptr .align 1 _Z26flash_attention_kernel_f32PKfS0_S0_Pfiiiif_param_2,
	.param .u64 .ptr .align 1 _Z26flash_attention_kernel_f32PKfS0_S0_Pfiiiif_param_3,
	.param .u32 _Z26flash_attention_kernel_f32PKfS0_S0_Pfiiiif_param_4,
	.param .u32 _Z26flash_attention_kernel_f32PKfS0_S0_Pfiiiif_param_5,
	.param .u32 _Z26flash_attention_kernel_f32PKfS0_S0_Pfiiiif_param_6,
	.param .u32 _Z26flash_attention_kernel_f32PKfS0_S0_Pfiiiif_param_7,
	.param .f32 _Z26flash_attention_kernel_f32PKfS0_S0_Pfiiiif_param_8
)
{
	.local .align 16 .b8 	__local_depot0[512];
	.reg .b64 	%SP;
	.reg .b64 	%SPL;
	.reg .pred 	%p<85>;
	.reg .b32 	%r<250>;
	.reg .b32 	%f<569>;
	.reg .b64 	%rd<121>;

	mov.u64 	%SPL, __local_depot0;
	ld.param.u64 	%rd18, [_Z26flash_attention_kernel_f32PKfS0_S0_Pfiiiif_param_0];
	ld.param.u64 	%rd16, [_Z26flash_attention_kernel_f32PKfS0_S0_Pfiiiif_param_1];
	ld.param.u64 	%rd17, [_Z26flash_attention_kernel_f32PKfS0_S0_Pfiiiif_param_2];
	ld.param.u64 	%rd19, [_Z26flash_attention_kernel_f32PKfS0_S0_Pfiiiif_param_3];
	ld.param.u32 	%r95, [_Z26flash_attention_kernel_f32PKfS0_S0_Pfiiiif_param_4];
	ld.param.u32 	%r96, [_Z26flash_attention_kernel_f32PKfS0_S0_Pfiiiif_param_6];
	ld.param.u32 	%r97, [_Z26flash_attention_kernel_f32PKfS0_S0_Pfiiiif_param_7];
	cvta.to.global.u64 	%rd1, %rd18;
	cvta.to.global.u64 	%rd2, %rd19;
	add.u64 	%rd3, %SPL, 0;
	add.u64 	%rd4, %SPL, 256;
	mov.u32 	%r98, %ctaid.y;
	shl.b32 	%r99, %r98, 5;
	mov.u32 	%r1, %tid.y;
	add.s32 	%r2, %r99, %r1;
	setp.ge.s32 	%p1, %r2, %r95;
	@%p1 bra 	$L__BB0_96;
	mov.u32 	%r100, %ctaid.x;
	mul.lo.s32 	%r101, %r95, %r100;
	mul.lo.s32 	%r102, %r101, %r96;
	cvt.s64.s32 	%rd5, %r102;
	shl.b32 	%r3, %r96, 7;
	setp.lt.s32 	%p2, %r96, 1;
	@%p2 bra 	$L__BB0_26;
	add.s32 	%r4, %r96, -1;
	and.b32  	%r5, %r96, 15;
	setp.lt.u32 	%p3, %r4, 15;
	mov.b32 	%r218, 0;
	@%p3 bra 	$L__BB0_5;
	and.b32  	%r218, %r96, 2147483632;
	mov.b32 	%r223, 0;
$L__BB0_4:
	.pragma "nounroll";
	mul.wide.u32 	%rd22, %r223, 4;
	add.s64 	%rd23, %rd3, %rd22;
	mov.f32 	%f61, 0f00000000;
	st.local.v4.f32 	[%rd23], {%f61, %f61, %f61, %f61};
	st.local.v4.f32 	[%rd23+16], {%f61, %f61, %f61, %f61};
	st.local.v4.f32 	[%rd23+32], {%f61, %f61, %f61, %f61};
	st.local.v4.f32 	[%rd23+48], {%f61, %f61, %f61, %f61};
	add.s32 	%r223, %r223, 16;
	setp.eq.s32 	%p4, %r223, %r218;
	@%p4 bra 	$L__BB0_5;
	bra.uni 	$L__BB0_4;
$L__BB0_5:
	setp.eq.s32 	%p5, %r5, 0;
	@%p5 bra 	$L__BB0_14;
	and.b32  	%r8, %r96, 7;
	setp.lt.u32 	%p6, %r5, 8;
	@%p6 bra 	$L__BB0_8;
	mul.wide.u32 	%rd24, %r218, 4;
	add.s64 	%rd25, %rd3, %rd24;
	mov.b32 	%r105, 0;
	st.local.u32 	[%rd25], %r105;
	st.local.u32 	[%rd25+4], %r105;
	st.local.u32 	[%rd25+8], %r105;
	st.local.u32 	[%rd25+12], %r105;
	st.local.u32 	[%rd25+16], %r105;
	st.local.u32 	[%rd25+20], %r105;
	st.local.u32 	[%rd25+24], %r105;
	st.local.u32 	[%rd25+28], %r105;
	add.s32 	%r218, %r218, 8;
$L__BB0_8:
	setp.eq.s32 	%p7, %r8, 0;
	@%p7 bra 	$L__BB0_14;
	and.b32  	%r11, %r96, 3;
	setp.lt.u32 	%p8, %r8, 4;
	@%p8 bra 	$L__BB0_11;
	mul.wide.u32 	%rd26, %r218, 4;
	add.s64 	%rd27, %rd3, %rd26;
	mov.b32 	%r106, 0;
	st.local.u32 	[%rd27], %r106;
	st.local.u32 	[%rd27+4], %r106;
	st.local.u32 	[%rd27+8], %r106;
	st.local.u32 	[%rd27+12], %r106;
	add.s32 	%r218, %r218, 4;
$L__BB0_11:
	setp.eq.s32 	%p9, %r11, 0;
	@%p9 bra 	$L__BB0_14;
	mov.b32 	%r222, 0;
$L__BB0_13:
	.pragma "nounroll";
	mul.wide.u32 	%rd28, %r218, 4;
	add.s64 	%rd29, %rd3, %rd28;
	mov.b32 	%r108, 0;
	st.local.u32 	[%rd29], %r108;
	add.s32 	%r218, %r218, 1;
	add.s32 	%r222, %r222, 1;
	setp.ne.s32 	%p10, %r222, %r11;
	@%p10 bra 	$L__BB0_13;
$L__BB0_14:
	setp.lt.u32 	%p11, %r4, 15;
	mul.lo.s32 	%r18, %r96, %r2;
	mov.b32 	%r225, 0;
	@%p11 bra 	$L__BB0_17;
	and.b32  	%r225, %r96, 2147483632;
	mov.b32 	%r224, 0;
$L__BB0_16:
	.pragma "nounroll";
	add.s32 	%r111, %r224, %r18;
	cvt.u64.u32 	%rd30, %r111;
	add.s64 	%rd31, %rd30, %rd5;
	shl.b64 	%rd32, %rd31, 2;
	add.s64 	%rd33, %rd1, %rd32;
	ld.global.nc.f32 	%f62, [%rd33];
	mul.wide.u32 	%rd34, %r224, 4;
	add.s64 	%rd35, %rd4, %rd34;
	ld.global.nc.f32 	%f63, [%rd33+4];
	ld.global.nc.f32 	%f64, [%rd33+8];
	ld.global.nc.f32 	%f65, [%rd33+12];
	st.local.v4.f32 	[%rd35], {%f62, %f63, %f64, %f65};
	ld.global.nc.f32 	%f66, [%rd33+16];
	ld.global.nc.f32 	%f67, [%rd33+20];
	ld.global.nc.f32 	%f68, [%rd33+24];
	ld.global.nc.f32 	%f69, [%rd33+28];
	st.local.v4.f32 	[%rd35+16], {%f66, %f67, %f68, %f69};
	ld.global.nc.f32 	%f70, [%rd33+32];
	ld.global.nc.f32 	%f71, [%rd33+36];
	ld.global.nc.f32 	%f72, [%rd33+40];
	ld.global.nc.f32 	%f73, [%rd33+44];
	st.local.v4.f32 	[%rd35+32], {%f70, %f71, %f72, %f73};
	ld.global.nc.f32 	%f74, [%rd33+48];
	ld.global.nc.f32 	%f75, [%rd33+52];
	ld.global.nc.f32 	%f76, [%rd33+56];
	ld.global.nc.f32 	%f77, [%rd33+60];
	st.local.v4.f32 	[%rd35+48], {%f74, %f75, %f76, %f77};
	add.s32 	%r224, %r224, 16;
	setp.ne.s32 	%p12, %r224, %r225;
	@%p12 bra 	$L__BB0_16;
$L__BB0_17:
	setp.eq.s32 	%p13, %r5, 0;
	@%p13 bra 	$L__BB0_26;
	and.b32  	%r25, %r96, 7;
	setp.lt.u32 	%p14, %r5, 8;
	@%p14 bra 	$L__BB0_20;
	add.s32 	%r112, %r225, %r18;
	cvt.u64.u32 	%rd36, %r112;
	add.s64 	%rd37, %rd36, %rd5;
	shl.b64 	%rd38, %rd37, 2;
	add.s64 	%rd39, %rd1, %rd38;
	ld.global.nc.f32 	%f78, [%rd39];
	cvt.u64.u32 	%rd40, %r225;
	mul.wide.u32 	%rd41, %r225, 4;
	add.s64 	%rd42, %rd4, %rd41;
	st.local.f32 	[%rd42], %f78;
	cvt.u64.u32 	%rd43, %r18;
	add.s64 	%rd44, %rd40, %rd43;
	add.s64 	%rd45, %rd44, %rd5;
	shl.b64 	%rd46, %rd45, 2;
	add.s64 	%rd47, %rd1, %rd46;
	ld.global.nc.f32 	%f79, [%rd47+4];
	st.local.f32 	[%rd42+4], %f79;
	ld.global.nc.f32 	%f80, [%rd47+8];
	st.local.f32 	[%rd42+8], %f80;
	ld.global.nc.f32 	%f81, [%rd47+12];
	st.local.f32 	[%rd42+12], %f81;
	ld.global.nc.f32 	%f82, [%rd47+16];
	st.local.f32 	[%rd42+16], %f82;
	ld.global.nc.f32 	%f83, [%rd47+20];
	st.local.f32 	[%rd42+20], %f83;
	ld.global.nc.f32 	%f84, [%rd47+24];
	st.local.f32 	[%rd42+24], %f84;
	ld.global.nc.f32 	%f85, [%rd47+28];
	st.local.f32 	[%rd42+28], %f85;
	add.s32 	%r225, %r225, 8;
$L__BB0_20:
	setp.eq.s32 	%p15, %r25, 0;
	@%p15 bra 	$L__BB0_26;
	and.b32  	%r28, %r96, 3;
	setp.lt.u32 	%p16, %r25, 4;
	@%p16 bra 	$L__BB0_23;
	add.s32 	%r113, %r225, %r18;
	cvt.u64.u32 	%rd48, %r113;
	add.s64 	%rd49, %rd48, %rd5;
	shl.b64 	%rd50, %rd49, 2;
	add.s64 	%rd51, %rd1, %rd50;
	ld.global.nc.f32 	%f86, [%rd51];
	cvt.u64.u32 	%rd52, %r225;
	mul.wide.u32 	%rd53, %r225, 4;
	add.s64 	%rd54, %rd4, %rd53;
	st.local.f32 	[%rd54], %f86;
	cvt.u64.u32 	%rd55, %r18;
	add.s64 	%rd56, %rd52, %rd55;
	add.s64 	%rd57, %rd56, %rd5;
	shl.b64 	%rd58, %rd57, 2;
	add.s64 	%rd59, %rd1, %rd58;
	ld.global.nc.f32 	%f87, [%rd59+4];
	st.local.f32 	[%rd54+4], %f87;
	ld.global.nc.f32 	%f88, [%rd59+8];
	st.local.f32 	[%rd54+8], %f88;
	ld.global.nc.f32 	%f89, [%rd59+12];
	st.local.f32 	[%rd54+12], %f89;
	add.s32 	%r225, %r225, 4;
$L__BB0_23:
	setp.eq.s32 	%p17, %r28, 0;
	@%p17 bra 	$L__BB0_26;
	mov.b32 	%r229, 0;
$L__BB0_25:
	.pragma "nounroll";
	add.s32 	%r115, %r225, %r18;
	cvt.u64.u32 	%rd60, %r115;
	add.s64 	%rd61, %rd60, %rd5;
	shl.b64 	%rd62, %rd61, 2;
	add.s64 	%rd63, %rd1, %rd62;
	ld.global.nc.f32 	%f90, [%rd63];
	mul.wide.u32 	%rd64, %r225, 4;
	add.s64 	%rd65, %rd4, %rd64;
	st.local.f32 	[%rd65], %f90;
	add.s32 	%r225, %r225, 1;
	add.s32 	%r229, %r229, 1;
	setp.ne.s32 	%p18, %r229, %r28;
	@%p18 bra 	$L__BB0_25;
$L__BB0_26:
	ld.param.f32 	%f533, [_Z26flash_attention_kernel_f32PKfS0_S0_Pfiiiif_param_8];
	mov.u32 	%r117, shared_mem;
	add.s32 	%r35, %r117, %r3;
	mov.u32 	%r36, %ntid.y;
	and.b32  	%r37, %r96, 15;
	and.b32  	%r38, %r96, 7;
	mul.f32 	%f1, %f533, 0f00000000;
	and.b32  	%r39, %r96, 2147483632;
	and.b32  	%r40, %r96, 3;
	mul.lo.s32 	%r41, %r36, %r96;
	shl.b32 	%r42, %r41, 2;
	cvta.to.global.u64 	%rd6, %rd16;
	cvta.to.global.u64 	%rd7, %rd17;
	mov.f32 	%f541, 0fFF800000;
	mov.f32 	%f542, 0f00000000;
	mov.b32 	%r230, 0;
$L__BB0_27:
	mov.u32 	%r231, %tid.x;
	setp.ge.s32 	%p19, %r231, %r96;
	shl.b32 	%r45, %r230, 5;
	add.s32 	%r118, %r45, 32;
	min.s32 	%r46, %r95, %r118;
	sub.s32 	%r47, %r46, %r45;
	@%p19 bra 	$L__BB0_32;
$L__BB0_28:
	setp.ge.s32 	%p20, %r1, %r47;
	@%p20 bra 	$L__BB0_31;
	mad.lo.s32 	%r119, %r1, %r96, %r231;
	shl.b32 	%r120, %r119, 2;
	mov.u32 	%r121, shared_mem;
	add.s32 	%r233, %r121, %r120;
	add.s32 	%r122, %r1, %r45;
	mad.lo.s32 	%r232, %r96, %r122, %r231;
	mov.u32 	%r234, %r1;
$L__BB0_30:
	cvt.s64.s32 	%rd66, %r232;
	add.s64 	%rd67, %rd66, %rd5;
	shl.b64 	%rd68, %rd67, 2;
	add.s64 	%rd69, %rd6, %rd68;
	ld.global.nc.f32 	%f93, [%rd69];
	st.shared.f32 	[%r233], %f93;
	add.s64 	%rd70, %rd7, %rd68;
	ld.global.nc.f32 	%f94, [%rd70];
	add.s32 	%r123, %r233, %r3;
	st.shared.f32 	[%r123], %f94;
	add.s32 	%r234, %r234, %r36;
	add.s32 	%r233, %r233, %r42;
	add.s32 	%r232, %r232, %r41;
	setp.lt.s32 	%p21, %r234, %r47;
	@%p21 bra 	$L__BB0_30;
$L__BB0_31:
	mov.u32 	%r124, %ntid.x;
	add.s32 	%r231, %r231, %r124;
	setp.lt.s32 	%p22, %r231, %r96;
	@%p22 bra 	$L__BB0_28;
$L__BB0_32:
	bar.sync 	0;
	setp.lt.s32 	%p23, %r47, 1;
	@%p23 bra 	$L__BB0_83;
	setp.lt.s32 	%p24, %r96, 1;
	@%p24 bra 	$L__BB0_63;
	mov.b32 	%r235, 0;
$L__BB0_35:
	setp.ne.s32 	%p51, %r97, 0;
	add.s32 	%r168, %r45, %r235;
	setp.gt.u32 	%p52, %r168, %r2;
	and.pred  	%p53, %p51, %p52;
	@%p53 bra 	$L__BB0_36;
	bra.uni 	$L__BB0_50;
$L__BB0_36:
	add.s32 	%r235, %r235, 1;
	setp.lt.s32 	%p72, %r235, %r47;
	@%p72 bra 	$L__BB0_35;
	bra.uni 	$L__BB0_83;
$L__BB0_37:
	ld.param.f32 	%f534, [_Z26flash_attention_kernel_f32PKfS0_S0_Pfiiiif_param_8];
	add.s32 	%r191, %r96, -1;
	setp.lt.u32 	%p63, %r191, 15;
	mul.f32 	%f356, %f534, %f540;
	max.f32 	%f9, %f541, %f356;
	sub.f32 	%f357, %f541, %f9;
	fma.rn.f32 	%f358, %f357, 0f3BBB989D, 0f3F000000;
	cvt.sat.f32.f32 	%f359, %f358;
	mov.f32 	%f360, 0f4B400001;
	mov.f32 	%f361, 0f437C0000;
	fma.rm.f32 	%f362, %f359, %f361, %f360;
	add.f32 	%f363, %f362, 0fCB40007F;
	neg.f32 	%f364, %f363;
	fma.rn.f32 	%f365, %f357, 0f3FB8AA3B, %f364;
	fma.rn.f32 	%f366, %f357, 0f32A57060, %f365;
	mov.b32 	%r192, %f362;
	shl.b32 	%r193, %r192, 23;
	mov.b32 	%f367, %r193;
	ex2.approx.ftz.f32 	%f368, %f366;
	mul.f32 	%f10, %f368, %f367;
	sub.f32 	%f369, %f356, %f9;
	fma.rn.f32 	%f370, %f369, 0f3BBB989D, 0f3F000000;
	cvt.sat.f32.f32 	%f371, %f370;
	fma.rm.f32 	%f372, %f371, %f361, %f360;
	add.f32 	%f373, %f372, 0fCB40007F;
	neg.f32 	%f374, %f373;
	fma.rn.f32 	%f375, %f369, 0f3FB8AA3B, %f374;
	fma.rn.f32 	%f376, %f369, 0f32A57060, %f375;
	mov.b32 	%r194, %f372;
	shl.b32 	%r195, %r194, 23;
	mov.b32 	%f377, %r195;
	ex2.approx.ftz.f32 	%f378, %f376;
	mul.f32 	%f11, %f378, %f377;
	fma.rn.f32 	%f542, %f542, %f10, %f11;
	mov.b32 	%r239, 0;
	@%p63 bra 	$L__BB0_40;
	mov.b32 	%r237, 0;
$L__BB0_39:
	.pragma "nounroll";
	mul.wide.u32 	%rd78, %r237, 4;
	add.s64 	%rd79, %rd3, %rd78;
	ld.local.v4.f32 	{%f379, %f380, %f381, %f382}, [%rd79];
	add.s32 	%r197, %r237, %r70;
	shl.b32 	%r198, %r197, 2;
	add.s32 	%r199, %r35, %r198;
	ld.shared.f32 	%f383, [%r199];
	mul.f32 	%f384, %f11, %f383;
	fma.rn.f32 	%f385, %f10, %f379, %f384;
	ld.shared.f32 	%f386, [%r199+4];
	mul.f32 	%f387, %f11, %f386;
	fma.rn.f32 	%f388, %f10, %f380, %f387;
	ld.shared.f32 	%f389, [%r199+8];
	mul.f32 	%f390, %f11, %f389;
	fma.rn.f32 	%f391, %f10, %f381, %f390;
	ld.shared.f32 	%f392, [%r199+12];
	mul.f32 	%f393, %f11, %f392;
	fma.rn.f32 	%f394, %f10, %f382, %f393;
	st.local.v4.f32 	[%rd79], {%f385, %f388, %f391, %f394};
	ld.local.v4.f32 	{%f395, %f396, %f397, %f398}, [%rd79+16];
	ld.shared.f32 	%f399, [%r199+16];
	mul.f32 	%f400, %f11, %f399;
	fma.rn.f32 	%f401, %f10, %f395, %f400;
	ld.shared.f32 	%f402, [%r199+20];
	mul.f32 	%f403, %f11, %f402;
	fma.rn.f32 	%f404, %f10, %f396, %f403;
	ld.shared.f32 	%f405, [%r199+24];
	mul.f32 	%f406, %f11, %f405;
	fma.rn.f32 	%f407, %f10, %f397, %f406;
	ld.shared.f32 	%f408, [%r199+28];
	mul.f32 	%f409, %f11, %f408;
	fma.rn.f32 	%f410, %f10, %f398, %f409;
	st.local.v4.f32 	[%rd79+16], {%f401, %f404, %f407, %f410};
	ld.local.v4.f32 	{%f411, %f412, %f413, %f414}, [%rd79+32];
	ld.shared.f32 	%f415, [%r199+32];
	mul.f32 	%f416, %f11, %f415;
	fma.rn.f32 	%f417, %f10, %f411, %f416;
	ld.shared.f32 	%f418, [%r199+36];
	mul.f32 	%f419, %f11, %f418;
	fma.rn.f32 	%f420, %f10, %f412, %f419;
	ld.shared.f32 	%f421, [%r199+40];
	mul.f32 	%f422, %f11, %f421;
	fma.rn.f32 	%f423, %f10, %f413, %f422;
	ld.shared.f32 	%f424, [%r199+44];
	mul.f32 	%f425, %f11, %f424;
	fma.rn.f32 	%f426, %f10, %f414, %f425;
	st.local.v4.f32 	[%rd79+32], {%f417, %f420, %f423, %f426};
	ld.local.v4.f32 	{%f427, %f428, %f429, %f430}, [%rd79+48];
	ld.shared.f32 	%f431, [%r199+48];
	mul.f32 	%f432, %f11, %f431;
	fma.rn.f32 	%f433, %f10, %f427, %f432;
	ld.shared.f32 	%f434, [%r199+52];
	mul.f32 	%f435, %f11, %f434;
	fma.rn.f32 	%f436, %f10, %f428, %f435;
	ld.shared.f32 	%f437, [%r199+56];
	mul.f32 	%f438, %f11, %f437;
	fma.rn.f32 	%f439, %f10, %f429, %f438;
	ld.shared.f32 	%f440, [%r199+60];
	mul.f32 	%f441, %f11, %f440;
	fma.rn.f32 	%f442, %f10, %f430, %f441;
	st.local.v4.f32 	[%rd79+48], {%f433, %f436, %f439, %f442};
	add.s32 	%r237, %r237, 16;
	setp.eq.s32 	%p64, %r237, %r39;
	mov.u32 	%r239, %r39;
	@%p64 bra 	$L__BB0_40;
	bra.uni 	$L__BB0_39;
$L__BB0_40:
	mov.f32 	%f541, %f9;
	@%p56 bra 	$L__BB0_36;
	add.s32 	%r200, %r37, -1;
	setp.lt.u32 	%p66, %r200, 7;
	@%p66 bra 	$L__BB0_43;
	mul.wide.u32 	%rd80, %r239, 4;
	add.s64 	%rd81, %rd3, %rd80;
	ld.local.f32 	%f443, [%rd81];
	add.s32 	%r201, %r239, %r70;
	shl.b32 	%r202, %r201, 2;
	add.s32 	%r203, %r35, %r202;
	ld.shared.f32 	%f444, [%r203];
	mul.f32 	%f445, %f11, %f444;
	fma.rn.f32 	%f446, %f10, %f443, %f445;
	st.local.f32 	[%rd81], %f446;
	ld.local.f32 	%f447, [%rd81+4];
	ld.shared.f32 	%f448, [%r203+4];
	mul.f32 	%f449, %f11, %f448;
	fma.rn.f32 	%f450, %f10, %f447, %f449;
	st.local.f32 	[%rd81+4], %f450;
	ld.local.f32 	%f451, [%rd81+8];
	ld.shared.f32 	%f452, [%r203+8];
	mul.f32 	%f453, %f11, %f452;
	fma.rn.f32 	%f454, %f10, %f451, %f453;
	st.local.f32 	[%rd81+8], %f454;
	ld.local.f32 	%f455, [%rd81+12];
	ld.shared.f32 	%f456, [%r203+12];
	mul.f32 	%f457, %f11, %f456;
	fma.rn.f32 	%f458, %f10, %f455, %f457;
	st.local.f32 	[%rd81+12], %f458;
	ld.local.f32 	%f459, [%rd81+16];
	ld.shared.f32 	%f460, [%r203+16];
	mul.f32 	%f461, %f11, %f460;
	fma.rn.f32 	%f462, %f10, %f459, %f461;
	st.local.f32 	[%rd81+16], %f462;
	ld.local.f32 	%f463, [%rd81+20];
	ld.shared.f32 	%f464, [%r203+20];
	mul.f32 	%f465, %f11, %f464;
	fma.rn.f32 	%f466, %f10, %f463, %f465;
	st.local.f32 	[%rd81+20], %f466;
	ld.local.f32 	%f467, [%rd81+24];
	ld.shared.f32 	%f468, [%r203+24];
	mul.f32 	%f469, %f11, %f468;
	fma.rn.f32 	%f470, %f10, %f467, %f469;
	st.local.f32 	[%rd81+24], %f470;
	ld.local.f32 	%f471, [%rd81+28];
	ld.shared.f32 	%f472, [%r203+28];
	mul.f32 	%f473, %f11, %f472;
	fma.rn.f32 	%f474, %f10, %f471, %f473;
	st.local.f32 	[%rd81+28], %f474;
	add.s32 	%r239, %r239, 8;
$L__BB0_43:
	setp.eq.s32 	%p67, %r38, 0;
	mov.f32 	%f541, %f9;
	@%p67 bra 	$L__BB0_36;
	add.s32 	%r204, %r38, -1;
	setp.lt.u32 	%p68, %r204, 3;
	@%p68 bra 	$L__BB0_46;
	mul.wide.u32 	%rd82, %r239, 4;
	add.s64 	%rd83, %rd3, %rd82;
	ld.local.f32 	%f475, [%rd83];
	add.s32 	%r205, %r239, %r70;
	shl.b32 	%r206, %r205, 2;
	add.s32 	%r207, %r35, %r206;
	ld.shared.f32 	%f476, [%r207];
	mul.f32 	%f477, %f11, %f476;
	fma.rn.f32 	%f478, %f10, %f475, %f477;
	st.local.f32 	[%rd83], %f478;
	ld.local.f32 	%f479, [%rd83+4];
	ld.shared.f32 	%f480, [%r207+4];
	mul.f32 	%f481, %f11, %f480;
	fma.rn.f32 	%f482, %f10, %f479, %f481;
	st.local.f32 	[%rd83+4], %f482;
	ld.local.f32 	%f483, [%rd83+8];
	ld.shared.f32 	%f484, [%r207+8];
	mul.f32 	%f485, %f11, %f484;
	fma.rn.f32 	%f486, %f10, %f483, %f485;
	st.local.f32 	[%rd83+8], %f486;
	ld.local.f32 	%f487, [%rd83+12];
	ld.shared.f32 	%f488, [%r207+12];
	mul.f32 	%f489, %f11, %f488;
	fma.rn.f32 	%f490, %f10, %f487, %f489;
	st.local.f32 	[%rd83+12], %f490;
	add.s32 	%r239, %r239, 4;
$L__BB0_46:
	setp.eq.s32 	%p69, %r40, 0;
	mov.f32 	%f541, %f9;
	@%p69 bra 	$L__BB0_36;
	setp.eq.s32 	%p70, %r40, 1;
	mul.wide.u32 	%rd84, %r239, 4;
	add.s64 	%rd8, %rd3, %rd84;
	ld.local.f32 	%f491, [%rd8];
	add.s32 	%r208, %r239, %r70;
	shl.b32 	%r209, %r208, 2;
	add.s32 	%r69, %r35, %r209;
	ld.shared.f32 	%f492, [%r69];
	mul.f32 	%f493, %f11, %f492;
	fma.rn.f32 	%f494, %f10, %f491, %f493;
	st.local.f32 	[%rd8], %f494;
	mov.f32 	%f541, %f9;
	@%p70 bra 	$L__BB0_36;
	setp.eq.s32 	%p71, %r40, 2;
	ld.local.f32 	%f495, [%rd8+4];
	ld.shared.f32 	%f496, [%r69+4];
	mul.f32 	%f497, %f11, %f496;
	fma.rn.f32 	%f498, %f10, %f495, %f497;
	st.local.f32 	[%rd8+4], %f498;
	mov.f32 	%f541, %f9;
	@%p71 bra 	$L__BB0_36;
	ld.local.f32 	%f499, [%rd8+8];
	ld.shared.f32 	%f500, [%r69+8];
	mul.f32 	%f501, %f11, %f500;
	fma.rn.f32 	%f502, %f10, %f499, %f501;
	st.local.f32 	[%rd8+8], %f502;
	mov.f32 	%f541, %f9;
	bra.uni 	$L__BB0_36;
$L__BB0_50:
	add.s32 	%r171, %r96, -1;
	setp.lt.u32 	%p54, %r171, 15;
	mul.lo.s32 	%r70, %r235, %r96;
	mov.f32 	%f540, 0f00000000;
	mov.b32 	%r242, 0;
	@%p54 bra 	$L__BB0_53;
	mov.f32 	%f540, 0f00000000;
	mov.b32 	%r236, 0;
$L__BB0_52:
	.pragma "nounroll";
	mul.wide.u32 	%rd71, %r236, 4;
	add.s64 	%rd72, %rd4, %rd71;
	ld.local.v4.f32 	{%f267, %f268, %f269, %f270}, [%rd72];
	add.s32 	%r173, %r236, %r70;
	shl.b32 	%r174, %r173, 2;
	mov.u32 	%r175, shared_mem;
	add.s32 	%r176, %r175, %r174;
	ld.shared.f32 	%f271, [%r176];
	fma.rn.f32 	%f272, %f267, %f271, %f540;
	ld.shared.f32 	%f273, [%r176+4];
	fma.rn.f32 	%f274, %f268, %f273, %f272;
	ld.shared.f32 	%f275, [%r176+8];
	fma.rn.f32 	%f276, %f269, %f275, %f274;
	ld.shared.f32 	%f277, [%r176+12];
	fma.rn.f32 	%f278, %f270, %f277, %f276;
	ld.local.v4.f32 	{%f279, %f280, %f281, %f282}, [%rd72+16];
	ld.shared.f32 	%f283, [%r176+16];
	fma.rn.f32 	%f284, %f279, %f283, %f278;
	ld.shared.f32 	%f285, [%r176+20];
	fma.rn.f32 	%f286, %f280, %f285, %f284;
	ld.shared.f32 	%f287, [%r176+24];
	fma.rn.f32 	%f288, %f281, %f287, %f286;
	ld.shared.f32 	%f289, [%r176+28];
	fma.rn.f32 	%f290, %f282, %f289, %f288;
	ld.local.v4.f32 	{%f291, %f292, %f293, %f294}, [%rd72+32];
	ld.shared.f32 	%f295, [%r176+32];
	fma.rn.f32 	%f296, %f291, %f295, %f290;
	ld.shared.f32 	%f297, [%r176+36];
	fma.rn.f32 	%f298, %f292, %f297, %f296;
	ld.shared.f32 	%f299, [%r176+40];
	fma.rn.f32 	%f300, %f293, %f299, %f298;
	ld.shared.f32 	%f301, [%r176+44];
	fma.rn.f32 	%f302, %f294, %f301, %f300;
	ld.local.v4.f32 	{%f303, %f304, %f305, %f306}, [%rd72+48];
	ld.shared.f32 	%f307, [%r176+48];
	fma.rn.f32 	%f308, %f303, %f307, %f302;
	ld.shared.f32 	%f309, [%r176+52];
	fma.rn.f32 	%f310, %f304, %f309, %f308;
	ld.shared.f32 	%f311, [%r176+56];
	fma.rn.f32 	%f312, %f305, %f311, %f310;
	ld.shared.f32 	%f313, [%r176+60];
	fma.rn.f32 	%f540, %f306, %f313, %f312;
	add.s32 	%r236, %r236, 16;
	setp.eq.s32 	%p55, %r236, %r39;
	mov.u32 	%r242, %r39;
	@%p55 bra 	$L__BB0_53;
	bra.uni 	$L__BB0_52;
$L__BB0_53:
	setp.eq.s32 	%p56, %r37, 0;
	@%p56 bra 	$L__BB0_37;
	add.s32 	%r177, %r37, -1;
	setp.lt.u32 	%p57, %r177, 7;
	@%p57 bra 	$L__BB0_56;
	mul.wide.u32 	%rd73, %r242, 4;
	add.s64 	%rd74, %rd4, %rd73;
	ld.local.f32 	%f315, [%rd74];
	add.s32 	%r178, %r242, %r70;
	shl.b32 	%r179, %r178, 2;
	mov.u32 	%r180, shared_mem;
	add.s32 	%r181, %r180, %r179;
	ld.shared.f32 	%f316, [%r181];
	fma.rn.f32 	%f317, %f315, %f316, %f540;
	ld.local.f32 	%f318, [%rd74+4];
	ld.shared.f32 	%f319, [%r181+4];
	fma.rn.f32 	%f320, %f318, %f319, %f317;
	ld.local.f32 	%f321, [%rd74+8];
	ld.shared.f32 	%f322, [%r181+8];
	fma.rn.f32 	%f323, %f321, %f322, %f320;
	ld.local.f32 	%f324, [%rd74+12];
	ld.shared.f32 	%f325, [%r181+12];
	fma.rn.f32 	%f326, %f324, %f325, %f323;
	ld.local.f32 	%f327, [%rd74+16];
	ld.shared.f32 	%f328, [%r181+16];
	fma.rn.f32 	%f329, %f327, %f328, %f326;
	ld.local.f32 	%f330, [%rd74+20];
	ld.shared.f32 	%f331, [%r181+20];
	fma.rn.f32 	%f332, %f330, %f331, %f329;
	ld.local.f32 	%f333, [%rd74+24];
	ld.shared.f32 	%f334, [%r181+24];
	fma.rn.f32 	%f335, %f333, %f334, %f332;
	ld.local.f32 	%f336, [%rd74+28];
	ld.shared.f32 	%f337, [%r181+28];
	fma.rn.f32 	%f540, %f336, %f337, %f335;
	add.s32 	%r242, %r242, 8;
$L__BB0_56:
	setp.eq.s32 	%p58, %r38, 0;
	@%p58 bra 	$L__BB0_37;
	add.s32 	%r182, %r38, -1;
	setp.lt.u32 	%p59, %r182, 3;
	@%p59 bra 	$L__BB0_59;
	mul.wide.u32 	%rd75, %r242, 4;
	add.s64 	%rd76, %rd4, %rd75;
	ld.local.f32 	%f339, [%rd76];
	add.s32 	%r183, %r242, %r70;
	shl.b32 	%r184, %r183, 2;
	mov.u32 	%r185, shared_mem;
	add.s32 	%r186, %r185, %r184;
	ld.shared.f32 	%f340, [%r186];
	fma.rn.f32 	%f341, %f339, %f340, %f540;
	ld.local.f32 	%f342, [%rd76+4];
	ld.shared.f32 	%f343, [%r186+4];
	fma.rn.f32 	%f344, %f342, %f343, %f341;
	ld.local.f32 	%f345, [%rd76+8];
	ld.shared.f32 	%f346, [%r186+8];
	fma.rn.f32 	%f347, %f345, %f346, %f344;
	ld.local.f32 	%f348, [%rd76+12];
	ld.shared.f32 	%f349, [%r186+12];
	fma.rn.f32 	%f540, %f348, %f349, %f347;
	add.s32 	%r242, %r242, 4;
$L__BB0_59:
	setp.eq.s32 	%p60, %r40, 0;
	@%p60 bra 	$L__BB0_37;
	setp.eq.s32 	%p61, %r40, 1;
	mul.wide.u32 	%rd77, %r242, 4;
	add.s64 	%rd9, %rd4, %rd77;
	ld.local.f32 	%f350, [%rd9];
	add.s32 	%r187, %r242, %r70;
	shl.b32 	%r188, %r187, 2;
	mov.u32 	%r189, shared_mem;
	add.s32 	%r76, %r189, %r188;
	ld.shared.f32 	%f351, [%r76];
	fma.rn.f32 	%f540, %f350, %f351, %f540;
	@%p61 bra 	$L__BB0_37;
	setp.eq.s32 	%p62, %r40, 2;
	ld.local.f32 	%f352, [%rd9+4];
	ld.shared.f32 	%f353, [%r76+4];
	fma.rn.f32 	%f540, %f352, %f353, %f540;
	@%p62 bra 	$L__BB0_37;
	ld.local.f32 	%f354, [%rd9+8];
	ld.shared.f32 	%f355, [%r76+8];
	fma.rn.f32 	%f540, %f354, %f355, %f540;
	bra.uni 	$L__BB0_37;
$L__BB0_63:
	and.b32  	%r77, %r46, 3;
	add.s32 	%r126, %r47, -1;
	setp.lt.u32 	%p25, %r126, 3;
	mov.b32 	%r245, 0;
	@%p25 bra 	$L__BB0_74;
	sub.s32 	%r245, %r47, %r77;
	mov.b32 	%r244, 0;
$L__BB0_65:
	setp.ne.s32 	%p26, %r97, 0;
	add.s32 	%r80, %r45, %r244;
	setp.gt.u32 	%p27, %r80, %r2;
	and.pred  	%p28, %p26, %p27;
	@%p28 bra 	$L__BB0_67;
	max.f32 	%f28, %f541, %f1;
	sub.f32 	%f96, %f541, %f28;
	fma.rn.f32 	%f97, %f96, 0f3BBB989D, 0f3F000000;
	cvt.sat.f32.f32 	%f98, %f97;
	mov.f32 	%f99, 0f4B400001;
	mov.f32 	%f100, 0f437C0000;
	fma.rm.f32 	%f101, %f98, %f100, %f99;
	add.f32 	%f102, %f101, 0fCB40007F;
	neg.f32 	%f103, %f102;
	fma.rn.f32 	%f104, %f96, 0f3FB8AA3B, %f103;
	fma.rn.f32 	%f105, %f96, 0f32A57060, %f104;
	mov.b32 	%r129, %f101;
	shl.b32 	%r130, %r129, 23;
	mov.b32 	%f106, %r130;
	ex2.approx.ftz.f32 	%f107, %f105;
	mul.f32 	%f108, %f107, %f106;
	sub.f32 	%f109, %f1, %f28;
	fma.rn.f32 	%f110, %f109, 0f3BBB989D, 0f3F000000;
	cvt.sat.f32.f32 	%f111, %f110;
	fma.rm.f32 	%f112, %f111, %f100, %f99;
	add.f32 	%f113, %f112, 0fCB40007F;
	neg.f32 	%f114, %f113;
	fma.rn.f32 	%f115, %f109, 0f3FB8AA3B, %f114;
	fma.rn.f32 	%f116, %f109, 0f32A57060, %f115;
	mov.b32 	%r131, %f112;
	shl.b32 	%r132, %r131, 23;
	mov.b32 	%f117, %r132;
	ex2.approx.ftz.f32 	%f118, %f116;
	mul.f32 	%f119, %f118, %f117;
	fma.rn.f32 	%f542, %f542, %f108, %f119;
	mov.f32 	%f541, %f28;
$L__BB0_67:
	setp.ge.u32 	%p30, %r80, %r2;
	and.pred  	%p31, %p26, %p30;
	@%p31 bra 	$L__BB0_69;
	max.f32 	%f32, %f541, %f1;
	sub.f32 	%f120, %f541, %f32;
	fma.rn.f32 	%f121, %f120, 0f3BBB989D, 0f3F000000;
	cvt.sat.f32.f32 	%f122, %f121;
	mov.f32 	%f123, 0f4B400001;
	mov.f32 	%f124, 0f437C0000;
	fma.rm.f32 	%f125, %f122, %f124, %f123;
	add.f32 	%f126, %f125, 0fCB40007F;
	neg.f32 	%f127, %f126;
	fma.rn.f32 	%f128, %f120, 0f3FB8AA3B, %f127;
	fma.rn.f32 	%f129, %f120, 0f32A57060, %f128;
	mov.b32 	%r134, %f125;
	shl.b32 	%r135, %r134, 23;
	mov.b32 	%f130, %r135;
	ex2.approx.ftz.f32 	%f131, %f129;
	mul.f32 	%f132, %f131, %f130;
	sub.f32 	%f133, %f1, %f32;
	fma.rn.f32 	%f134, %f133, 0f3BBB989D, 0f3F000000;
	cvt.sat.f32.f32 	%f135, %f134;
	fma.rm.f32 	%f136, %f135, %f124, %f123;
	add.f32 	%f137, %f136, 0fCB40007F;
	neg.f32 	%f138, %f137;
	fma.rn.f32 	%f139, %f133, 0f3FB8AA3B, %f138;
	fma.rn.f32 	%f140, %f133, 0f32A57060, %f139;
	mov.b32 	%r136, %f136;
	shl.b32 	%r137, %r136, 23;
	mov.b32 	%f141, %r137;
	ex2.approx.ftz.f32 	%f142, %f140;
	mul.f32 	%f143, %f142, %f141;
	fma.rn.f32 	%f542, %f542, %f132, %f143;
	mov.f32 	%f541, %f32;
$L__BB0_69:
	add.s32 	%r138, %r80, 2;
	setp.gt.u32 	%p33, %r138, %r2;
	and.pred  	%p34, %p26, %p33;
	@%p34 bra 	$L__BB0_71;
	max.f32 	%f36, %f541, %f1;
	sub.f32 	%f144, %f541, %f36;
	fma.rn.f32 	%f145, %f144, 0f3BBB989D, 0f3F000000;
	cvt.sat.f32.f32 	%f146, %f145;
	mov.f32 	%f147, 0f4B400001;
	mov.f32 	%f148, 0f437C0000;
	fma.rm.f32 	%f149, %f146, %f148, %f147;
	add.f32 	%f150, %f149, 0fCB40007F;
	neg.f32 	%f151, %f150;
	fma.rn.f32 	%f152, %f144, 0f3FB8AA3B, %f151;
	fma.rn.f32 	%f153, %f144, 0f32A57060, %f152;
	mov.b32 	%r140, %f149;
	shl.b32 	%r141, %r140, 23;
	mov.b32 	%f154, %r141;
	ex2.approx.ftz.f32 	%f155, %f153;
	mul.f32 	%f156, %f155, %f154;
	sub.f32 	%f157, %f1, %f36;
	fma.rn.f32 	%f158, %f157, 0f3BBB989D, 0f3F000000;
	cvt.sat.f32.f32 	%f159, %f158;
	fma.rm.f32 	%f160, %f159, %f148, %f147;
	add.f32 	%f161, %f160, 0fCB40007F;
	neg.f32 	%f162, %f161;
	fma.rn.f32 	%f163, %f157, 0f3FB8AA3B, %f162;
	fma.rn.f32 	%f164, %f157, 0f32A57060, %f163;
	mov.b32 	%r142, %f160;
	shl.b32 	%r143, %r142, 23;
	mov.b32 	%f165, %r143;
	ex2.approx.ftz.f32 	%f166, %f164;
	mul.f32 	%f167, %f166, %f165;
	fma.rn.f32 	%f542, %f542, %f156, %f167;
	mov.f32 	%f541, %f36;
$L__BB0_71:
	add.s32 	%r144, %r80, 3;
	setp.gt.u32 	%p36, %r144, %r2;
	and.pred  	%p37, %p26, %p36;
	@%p37 bra 	$L__BB0_73;
	max.f32 	%f40, %f541, %f1;
	sub.f32 	%f168, %f541, %f40;
	fma.rn.f32 	%f169, %f168, 0f3BBB989D, 0f3F000000;
	cvt.sat.f32.f32 	%f170, %f169;
	mov.f32 	%f171, 0f4B400001;
	mov.f32 	%f172, 0f437C0000;
	fma.rm.f32 	%f173, %f170, %f172, %f171;
	add.f32 	%f174, %f173, 0fCB40007F;
	neg.f32 	%f175, %f174;
	fma.rn.f32 	%f176, %f168, 0f3FB8AA3B, %f175;
	fma.rn.f32 	%f177, %f168, 0f32A57060, %f176;
	mov.b32 	%r146, %f173;
	shl.b32 	%r147, %r146, 23;
	mov.b32 	%f178, %r147;
	ex2.approx.ftz.f32 	%f179, %f177;
	mul.f32 	%f180, %f179, %f178;
	sub.f32 	%f181, %f1, %f40;
	fma.rn.f32 	%f182, %f181, 0f3BBB989D, 0f3F000000;
	cvt.sat.f32.f32 	%f183, %f182;
	fma.rm.f32 	%f184, %f183, %f172, %f171;
	add.f32 	%f185, %f184, 0fCB40007F;
	neg.f32 	%f186, %f185;
	fma.rn.f32 	%f187, %f181, 0f3FB8AA3B, %f186;
	fma.rn.f32 	%f188, %f181, 0f32A57060, %f187;
	mov.b32 	%r148, %f184;
	shl.b32 	%r149, %r148, 23;
	mov.b32 	%f189, %r149;
	ex2.approx.ftz.f32 	%f190, %f188;
	mul.f32 	%f191, %f190, %f189;
	fma.rn.f32 	%f542, %f542, %f180, %f191;
	mov.f32 	%f541, %f40;
$L__BB0_73:
	add.s32 	%r244, %r244, 4;
	setp.ne.s32 	%p38, %r244, %r245;
	@%p38 bra 	$L__BB0_65;
$L__BB0_74:
	setp.eq.s32 	%p39, %r77, 0;
	@%p39 bra 	$L__BB0_83;
	setp.ne.s32 	%p40, %r97, 0;
	add.s32 	%r83, %r45, %r245;
	setp.gt.u32 	%p41, %r83, %r2;
	and.pred  	%p42, %p40, %p41;
	@%p42 bra 	$L__BB0_77;
	max.f32 	%f48, %f541, %f1;
	sub.f32 	%f192, %f541, %f48;
	fma.rn.f32 	%f193, %f192, 0f3BBB989D, 0f3F000000;
	cvt.sat.f32.f32 	%f194, %f193;
	mov.f32 	%f195, 0f4B400001;
	mov.f32 	%f196, 0f437C0000;
	fma.rm.f32 	%f197, %f194, %f196, %f195;
	add.f32 	%f198, %f197, 0fCB40007F;
	neg.f32 	%f199, %f198;
	fma.rn.f32 	%f200, %f192, 0f3FB8AA3B, %f199;
	fma.rn.f32 	%f201, %f192, 0f32A57060, %f200;
	mov.b32 	%r151, %f197;
	shl.b32 	%r152, %r151, 23;
	mov.b32 	%f202, %r152;
	ex2.approx.ftz.f32 	%f203, %f201;
	mul.f32 	%f204, %f203, %f202;
	sub.f32 	%f205, %f1, %f48;
	fma.rn.f32 	%f206, %f205, 0f3BBB989D, 0f3F000000;
	cvt.sat.f32.f32 	%f207, %f206;
	fma.rm.f32 	%f208, %f207, %f196, %f195;
	add.f32 	%f209, %f208, 0fCB40007F;
	neg.f32 	%f210, %f209;
	fma.rn.f32 	%f211, %f205, 0f3FB8AA3B, %f210;
	fma.rn.f32 	%f212, %f205, 0f32A57060, %f211;
	mov.b32 	%r153, %f208;
	shl.b32 	%r154, %r153, 23;
	mov.b32 	%f213, %r154;
	ex2.approx.ftz.f32 	%f214, %f212;
	mul.f32 	%f215, %f214, %f213;
	fma.rn.f32 	%f542, %f542, %f204, %f215;
	mov.f32 	%f541, %f48;
$L__BB0_77:
	setp.eq.s32 	%p43, %r77, 1;
	@%p43 bra 	$L__BB0_83;
	add.s32 	%r155, %r83, 1;
	setp.gt.u32 	%p45, %r155, %r2;
	and.pred  	%p46, %p40, %p45;
	@%p46 bra 	$L__BB0_80;
	max.f32 	%f52, %f541, %f1;
	sub.f32 	%f216, %f541, %f52;
	fma.rn.f32 	%f217, %f216, 0f3BBB989D, 0f3F000000;
	cvt.sat.f32.f32 	%f218, %f217;
	mov.f32 	%f219, 0f4B400001;
	mov.f32 	%f220, 0f437C0000;
	fma.rm.f32 	%f221, %f218, %f220, %f219;
	add.f32 	%f222, %f221, 0fCB40007F;
	neg.f32 	%f223, %f222;
	fma.rn.f32 	%f224, %f216, 0f3FB8AA3B, %f223;
	fma.rn.f32 	%f225, %f216, 0f32A57060, %f224;
	mov.b32 	%r157, %f221;
	shl.b32 	%r158, %r157, 23;
	mov.b32 	%f226, %r158;
	ex2.approx.ftz.f32 	%f227, %f225;
	mul.f32 	%f228, %f227, %f226;
	sub.f32 	%f229, %f1, %f52;
	fma.rn.f32 	%f230, %f229, 0f3BBB989D, 0f3F000000;
	cvt.sat.f32.f32 	%f231, %f230;
	fma.rm.f32 	%f232, %f231, %f220, %f219;
	add.f32 	%f233, %f232, 0fCB40007F;
	neg.f32 	%f234, %f233;
	fma.rn.f32 	%f235, %f229, 0f3FB8AA3B, %f234;
	fma.rn.f32 	%f236, %f229, 0f32A57060, %f235;
	mov.b32 	%r159, %f232;
	shl.b32 	%r160, %r159, 23;
	mov.b32 	%f237, %r160;
	ex2.approx.ftz.f32 	%f238, %f236;
	mul.f32 	%f239, %f238, %f237;
	fma.rn.f32 	%f542, %f542, %f228, %f239;
	mov.f32 	%f541, %f52;
$L__BB0_80:
	setp.eq.s32 	%p47, %r77, 2;
	@%p47 bra 	$L__BB0_83;
	add.s32 	%r161, %r83, 2;
	setp.gt.u32 	%p49, %r161, %r2;
	and.pred  	%p50, %p40, %p49;
	@%p50 bra 	$L__BB0_83;
	max.f32 	%f56, %f541, %f1;
	sub.f32 	%f240, %f541, %f56;
	fma.rn.f32 	%f241, %f240, 0f3BBB989D, 0f3F000000;
	cvt.sat.f32.f32 	%f242, %f241;
	mov.f32 	%f243, 0f4B400001;
	mov.f32 	%f244, 0f437C0000;
	fma.rm.f32 	%f245, %f242, %f244, %f243;
	add.f32 	%f246, %f245, 0fCB40007F;
	neg.f32 	%f247, %f246;
	fma.rn.f32 	%f248, %f240, 0f3FB8AA3B, %f247;
	fma.rn.f32 	%f249, %f240, 0f32A57060, %f248;
	mov.b32 	%r163, %f245;
	shl.b32 	%r164, %r163, 23;
	mov.b32 	%f250, %r164;
	ex2.approx.ftz.f32 	%f251, %f249;
	mul.f32 	%f252, %f251, %f250;
	sub.f32 	%f253, %f1, %f56;
	fma.rn.f32 	%f254, %f253, 0f3BBB989D, 0f3F000000;
	cvt.sat.f32.f32 	%f255, %f254;
	fma.rm.f32 	%f256, %f255, %f244, %f243;
	add.f32 	%f257, %f256, 0fCB40007F;
	neg.f32 	%f258, %f257;
	fma.rn.f32 	%f259, %f253, 0f3FB8AA3B, %f258;
	fma.rn.f32 	%f260, %f253, 0f32A57060, %f259;
	mov.b32 	%r165, %f256;
	shl.b32 	%r166, %r165, 23;
	mov.b32 	%f261, %r166;
	ex2.approx.ftz.f32 	%f262, %f260;
	mul.f32 	%f263, %f262, %f261;
	fma.rn.f32 	%f542, %f542, %f252, %f263;
	mov.f32 	%f541, %f56;
$L__BB0_83:
	bar.sync 	0;
	add.s32 	%r230, %r230, 1;
	add.s32 	%r210, %r95, 31;
	shr.u32 	%r211, %r210, 5;
	setp.ne.s32 	%p73, %r230, %r211;
	@%p73 bra 	$L__BB0_27;
	setp.lt.s32 	%p74, %r96, 1;
	setp.leu.f32 	%p75, %f542, 0f00000000;
	or.pred  	%p76, %p75, %p74;
	@%p76 bra 	$L__BB0_96;
	mul.lo.s32 	%r85, %r96, %r2;
	add.s32 	%r213, %r96, -1;
	setp.lt.u32 	%p77, %r213, 7;
	mov.b32 	%r248, 0;
	@%p77 bra 	$L__BB0_88;
	and.b32  	%r248, %r96, 2147483640;
	neg.s32 	%r246, %r248;
	add.s64 	%rd120, %rd3, 16;
	cvt.u64.u32 	%rd85, %r85;
	add.s64 	%rd86, %rd5, %rd85;
	shl.b64 	%rd87, %rd86, 2;
	add.s64 	%rd88, %rd87, %rd2;
	add.s64 	%rd119, %rd88, 16;
$L__BB0_87:
	.pragma "nounroll";
	ld.local.v4.f32 	{%f503, %f504, %f505, %f506}, [%rd120+-16];
	div.rn.f32 	%f507, %f503, %f542;
	st.global.f32 	[%rd119+-16], %f507;
	div.rn.f32 	%f508, %f504, %f542;
	st.global.f32 	[%rd119+-12], %f508;
	div.rn.f32 	%f509, %f505, %f542;
	st.global.f32 	[%rd119+-8], %f509;
	div.rn.f32 	%f510, %f506, %f542;
	st.global.f32 	[%rd119+-4], %f510;
	ld.local.v4.f32 	{%f511, %f512, %f513, %f514}, [%rd120];
	div.rn.f32 	%f515, %f511, %f542;
	st.global.f32 	[%rd119], %f515;
	div.rn.f32 	%f516, %f512, %f542;
	st.global.f32 	[%rd119+4], %f516;
	div.rn.f32 	%f517, %f513, %f542;
	st.global.f32 	[%rd119+8], %f517;
	div.rn.f32 	%f518, %f514, %f542;
	st.global.f32 	[%rd119+12], %f518;
	add.s32 	%r246, %r246, 8;
	add.s64 	%rd120, %rd120, 32;
	add.s64 	%rd119, %rd119, 32;
	setp.ne.s32 	%p78, %r246, 0;
	@%p78 bra 	$L__BB0_87;
$L__BB0_88:
	setp.eq.s32 	%p79, %r38, 0;
	@%p79 bra 	$L__BB0_96;
	setp.lt.u32 	%p80, %r38, 4;
	@%p80 bra 	$L__BB0_91;
	cvt.u64.u32 	%rd89, %r248;
	mul.wide.u32 	%rd90, %r248, 4;
	add.s64 	%rd91, %rd3, %rd90;
	ld.local.f32 	%f519, [%rd91];
	div.rn.f32 	%f520, %f519, %f542;
	add.s32 	%r214, %r248, %r85;
	cvt.u64.u32 	%rd92, %r214;
	add.s64 	%rd93, %rd92, %rd5;
	shl.b64 	%rd94, %rd93, 2;
	add.s64 	%rd95, %rd2, %rd94;
	st.global.f32 	[%rd95], %f520;
	ld.local.f32 	%f521, [%rd91+4];
	div.rn.f32 	%f522, %f521, %f542;
	cvt.u64.u32 	%rd96, %r85;
	add.s64 	%rd97, %rd89, %rd96;
	add.s64 	%rd98, %rd97, %rd5;
	shl.b64 	%rd99, %rd98, 2;
	add.s64 	%rd100, %rd2, %rd99;
	st.global.f32 	[%rd100+4], %f522;
	ld.local.f32 	%f523, [%rd91+8];
	div.rn.f32 	%f524, %f523, %f542;
	st.global.f32 	[%rd100+8], %f524;
	ld.local.f32 	%f525, [%rd91+12];
	div.rn.f32 	%f526, %f525, %f542;
	st.global.f32 	[%rd100+12], %f526;
	add.s32 	%r248, %r248, 4;
$L__BB0_91:
	setp.eq.s32 	%p81, %r40, 0;
	@%p81 bra 	$L__BB0_96;
	setp.eq.s32 	%p82, %r40, 1;
	@%p82 bra 	$L__BB0_94;
	cvt.u64.u32 	%rd101, %r248;
	mul.wide.u32 	%rd102, %r248, 4;
	add.s64 	%rd103, %rd3, %rd102;
	ld.local.f32 	%f527, [%rd103];
	div.rn.f32 	%f528, %f527, %f542;
	add.s32 	%r215, %r248, %r85;
	cvt.u64.u32 	%rd104, %r215;
	add.s64 	%rd105, %rd104, %rd5;
	shl.b64 	%rd106, %rd105, 2;
	add.s64 	%rd107, %rd2, %rd106;
	st.global.f32 	[%rd107], %f528;
	ld.local.f32 	%f529, [%rd103+4];
	div.rn.f32 	%f530, %f529, %f542;
	cvt.u64.u32 	%rd108, %r85;
	add.s64 	%rd109, %rd101, %rd108;
	add.s64 	%rd110, %rd109, %rd5;
	shl.b64 	%rd111, %rd110, 2;
	add.s64 	%rd112, %rd2, %rd111;
	st.global.f32 	[%rd112+4], %f530;
	add.s32 	%r248, %r248, 2;
$L__BB0_94:
	and.b32  	%r216, %r96, 1;
	setp.eq.b32 	%p83, %r216, 1;
	not.pred 	%p84, %p83;
	@%p84 bra 	$L__BB0_96;
	mul.wide.u32 	%rd113, %r248, 4;
	add.s64 	%rd114, %rd3, %rd113;
	ld.local.f32 	%f531, [%rd114];
	div.rn.f32 	%f532, %f531, %f542;
	add.s32 	%r217, %r248, %r85;
	cvt.u64.u32 	%rd115, %r217;
	add.s64 	%rd116, %rd115, %rd5;
	shl.b64 	%rd117, %rd116, 2;
	add.s64 	%rd118, %rd2, %rd117;
	st.global.f32 	[%rd118], %f532;
$L__BB0_96:
	ret;

}


// ===== COMPILED SASS (sm_100) =====

	.target	sm_100

	.elftype	@"ET_EXEC"


//--------------------- .note.nv.tkinfo           --------------------------
	.section	.note.nv.tkinfo,"",@"SHT_NOTE"
	.sectionflags	@"SHF_NOTE_NV_TKINFO"
	.tkinfo
        /*0018*/ 	.word	0x00000002
        /*0030*/ 	.string	""
        /*0030*/ 	.string	"ptxas"
        /*0030*/ 	.string	"Cuda compilation tools, release 13.0, V13.0.88"
        /*0030*/ 	.string	"Build cuda_13.0.r13.0/compiler.36424714_0"
        /*0030*/ 	.string	"-arch sm_100 -m 64 "



//--------------------- .note.nv.cuinfo           --------------------------
	.section	.note.nv.cuinfo,"",@"SHT_NOTE"
	.sectionflags	@"SHF_NOTE_NV_CUINFO"
        /*0018*/ 	.short	0x0002
        /*001a*/ 	.short	0x0064
        /*001c*/ 	.short	0x0082
	.zero		2


//--------------------- .nv.info                  --------------------------
	.section	.nv.info,"",@"SHT_CUDA_INFO"
	.align	4


	//----- nvinfo : EIATTR_REGCOUNT
	.align		4
        /*0000*/ 	.byte	0x04, 0x2f
        /*0002*/ 	.short	(.L_1 - .L_0)
	.align		4
.L_0:
        /*0004*/ 	.word	index@(_Z26flash_attention_kernel_f32PKfS0_S0_Pfiiiif)
        /*0008*/ 	.word	0x00000020


	//----- nvinfo : EIATTR_FRAME_SIZE
	.align		4
.L_1:
        /*000c*/ 	.byte	0x04, 0x11
        /*000e*/ 	.short	(.L_3 - .L_2)
	.align		4
.L_2:
        /*0010*/ 	.word	index@($__internal_0_$__cuda_sm3x_div_rn_noftz_f32_slowpath)
        /*0014*/ 	.word	0x00000200


	//----- nvinfo : EIATTR_FRAME_SIZE
	.align		4
.L_3:
        /*0018*/ 	.byte	0x04, 0x11
        /*001a*/ 	.short	(.L_5 - .L_4)
	.align		4
.L_4:
        /*001c*/ 	.word	index@(_Z26flash_attention_kernel_f32PKfS0_S0_Pfiiiif)
        /*0020*/ 	.word	0x00000200


	//----- nvinfo : EIATTR_MIN_STACK_SIZE
	.align		4
.L_5:
        /*0024*/ 	.byte	0x04, 0x12
        /*0026*/ 	.short	(.L_7 - .L_6)
	.align		4
.L_6:
        /*0028*/ 	.word	index@(_Z26flash_attention_kernel_f32PKfS0_S0_Pfiiiif)
        /*002c*/ 	.word	0x00000200
.L_7:


//--------------------- .nv.compat                --------------------------
	.section	.nv.compat,"",@"SHT_CUDA_COMPAT_INFO"
	.align	4
        /*0000*/ 	.byte	0x02, 0x09, 0x00, 0x00, 0x02, 0x02, 0x01, 0x00, 0x02, 0x05, 0x05, 0x00, 0x03, 0x07, 0x01, 0x01
        /*0010*/ 	.byte	0x02, 0x03, 0x00, 0x00, 0x02, 0x06, 0x01, 0x00, 0x04, 0x0b, 0x08, 0x00, 0x01, 0x00, 0x00, 0x00
        /*0020*/ 	.byte	0x00, 0x00, 0x00, 0x00


//--------------------- .nv.info._Z26flash_attention_kernel_f32PKfS0_S0_Pfiiiif --------------------------
	.section	.nv.info._Z26flash_attention_kernel_f32PKfS0_S0_Pfiiiif,"",@"SHT_CUDA_INFO"
	.sectionflags	@""
	.align	4


	//----- nvinfo : EIATTR_CUDA_API_VERSION
	.align		4
        /*0000*/ 	.byte	0x04, 0x37
        /*0002*/ 	.short	(.L_9 - .L_8)
.L_8:
        /*0004*/ 	.word	0x00000082


	//----- nvinfo : EIATTR_KPARAM_INFO
	.align		4
.L_9:
        /*0008*/ 	.byte	0x04, 0x17
        /*000a*/ 	.short	(.L_11 - .L_10)
.L_10:
        /*000c*/ 	.word	0x00000000
        /*0010*/ 	.short	0x0008
        /*0012*/ 	.short	0x0030
        /*0014*/ 	.byte	0x00, 0xf0, 0x11, 0x00


	//----- nvinfo : EIATTR_KPARAM_INFO
	.align		4
.L_11:
        /*0018*/ 	.byte	0x04, 0x17
        /*001a*/ 	.short	(.L_13 - .L_12)
.L_12:
        /*001c*/ 	.word	0x00000000
        /*0020*/ 	.short	0x0007
        /*0022*/ 	.short	0x002c
        /*0024*/ 	.byte	0x00, 0xf0, 0x11, 0x00


	//----- nvinfo : EIATTR_KPARAM_INFO
	.align		4
.L_13:
        /*0028*/ 	.byte	0x04, 0x17
        /*002a*/ 	.short	(.L_15 - .L_14)
.L_14:
        /*002c*/ 	.word	0x00000000
        /*0030*/ 	.short	0x0006
        /*0032*/ 	.short	0x0028
        /*0034*/ 	.byte	0x00, 0xf0, 0x11, 0x00


	//----- nvinfo : EIATTR_KPARAM_INFO
	.align		4
.L_15:
        /*0038*/ 	.byte	0x04, 0x17
        /*003a*/ 	.short	(.L_17 - .L_16)
.L_16:
        /*003c*/ 	.word	0x00000000
        /*0040*/ 	.short	0x0005
        /*0042*/ 	.short	0x0024
        /*0044*/ 	.byte	0x00, 0xf0, 0x11, 0x00


	//----- nvinfo : EIATTR_KPARAM_INFO
	.align		4
.L_17:
        /*0048*/ 	.byte	0x04, 0x17
        /*004a*/ 	.short	(.L_19 - .L_18)
.L_18:
        /*004c*/ 	.word	0x00000000
        /*0050*/ 	.short	0x0004
        /*0052*/ 	.short	0x0020
        /*0054*/ 	.byte	0x00, 0xf0, 0x11, 0x00


	//----- nvinfo : EIATTR_KPARAM_INFO
	.align		4
.L_19:
        /*0058*/ 	.byte	0x04, 0x17
        /*005a*/ 	.short	(.L_21 - .L_20)
.L_20:
        /*005c*/ 	.word	0x00000000
        /*0060*/ 	.short	0x0003
        /*0062*/ 	.short	0x0018
        /*0064*/ 	.byte	0x00, 0xf5, 0x21, 0x00


	//----- nvinfo : EIATTR_KPARAM_INFO
	.align		4
.L_21:
        /*0068*/ 	.byte	0x04, 0x17
        /*006a*/ 	.short	(.L_23 - .L_22)
.L_22:
        /*006c*/ 	.word	0x00000000
        /*0070*/ 	.short	0x0002
        /*0072*/ 	.short	0x0010
        /*0074*/ 	.byte	0x00, 0xf5, 0x21, 0x00


	//----- nvinfo : EIATTR_KPARAM_INFO
	.align		4
.L_23:
        /*0078*/ 	.byte	0x04, 0x17
        /*007a*/ 	.short	(.L_25 - .L_24)
.L_24:
        /*007c*/ 	.word	0x00000000
        /*0080*/ 	.short	0x0001
        /*0082*/ 	.short	0x0008
        /*0084*/ 	.byte	0x00, 0xf5, 0x21, 0x00


	//----- nvinfo : EIATTR_KPARAM_INFO
	.align		4
.L_25:
        /*0088*/ 	.byte	0x04, 0x17
        /*008a*/ 	.short	(.L_27 - .L_26)
.L_26:
        /*008c*/ 	.word	0x00000000
        /*0090*/ 	.short	0x0000
        /*0092*/ 	.short	0x0000
        /*0094*/ 	.byte	0x00, 0xf5, 0x21, 0x00


	//----- nvinfo : EIATTR_SPARSE_MMA_MASK
	.align		4
.L_27:
        /*0098*/ 	.byte	0x03, 0x50
        /*009a*/ 	.short	0x0000


	//----- nvinfo : EIATTR_MAXREG_COUNT
	.align		4
        /*009c*/ 	.byte	0x03, 0x1b
        /*009e*/ 	.short	0x00ff


	//----- nvinfo : EIATTR_NUM_BARRIERS
	.align		4
        /*00a0*/ 	.byte	0x02, 0x4c
        /*00a2*/ 	.byte	0x01
	.zero		1


	//----- nvinfo : EIATTR_MERCURY_ISA_VERSION
	.align		4
        /*00a4*/ 	.byte	0x03, 0x5f
        /*00a6*/ 	.short	0x0101


	//----- nvinfo : EIATTR_VRC_CTA_INIT_COUNT
	.align		4
        /*00a8*/ 	.byte	0x02, 0x4a
	.zero		1
	.zero		1


	//----- nvinfo : EIATTR_EXIT_INSTR_OFFSETS
	.align		4
        /*00ac*/ 	.byte	0x04, 0x1c
        /*00ae*/ 	.short	(.L_29 - .L_28)


	//   ....[0]....
.L_28:
        /*00b0*/ 	.word	0x00000080


	//   ....[1]....
        /*00b4*/ 	.word	0x00003250


	//   ....[2]....
        /*00b8*/ 	.word	0x00003b20


	//   ....[3]....
        /*00bc*/ 	.word	0x00004010


	//   ....[4]....
        /*00c0*/ 	.word	0x00004330


	//   ....[5]....
        /*00c4*/ 	.word	0x000044b0


	//----- nvinfo : EIATTR_CRS_STACK_SIZE
	.align		4
.L_29:
        /*00c8*/ 	.byte	0x04, 0x1e
        /*00ca*/ 	.short	(.L_31 - .L_30)
.L_30:
        /*00cc*/ 	.word	0x00000000


	//----- nvinfo : EIATTR_CBANK_PARAM_SIZE
	.align		4
.L_31:
        /*00d0*/ 	.byte	0x03, 0x19
        /*00d2*/ 	.short	0x0034


	//----- nvinfo : EIATTR_PARAM_CBANK
	.align		4
        /*00d4*/ 	.byte	0x04, 0x0a
        /*00d6*/ 	.short	(.L_33 - .L_32)
	.align		4
.L_32:
        /*00d8*/ 	.word	index@(.nv.constant0._Z26flash_attention_kernel_f32PKfS0_S0_Pfiiiif)
        /*00dc*/ 	.short	0x0380
        /*00de*/ 	.short	0x0034


	//----- nvinfo : EIATTR_SW_WAR
	.align		4
.L_33:
        /*00e0*/ 	.byte	0x04, 0x36
        /*00e2*/ 	.short	(.L_35 - .L_34)
.L_34:
        /*00e4*/ 	.word	0x00000008
.L_35:


//--------------------- .nv.callgraph             --------------------------
	.section	.nv.callgraph,"",@"SHT_CUDA_CALLGRAPH"
	.align	4
	.sectionentsize	8
	.align		4
        /*0000*/ 	.word	0x00000000
	.align		4
        /*0004*/ 	.word	0xffffffff
	.align		4
        /*0008*/ 	.word	0x00000000
	.align		4
        /*000c*/ 	.word	0xfffffffe
	.align		4
        /*0010*/ 	.word	0x00000000
	.align		4
        /*0014*/ 	.word	0xfffffffd
	.align		4
        /*0018*/ 	.word	0x00000000
	.align		4
        /*001c*/ 	.word	0xfffffffc


//--------------------- .text._Z26flash_attention_kernel_f32PKfS0_S0_Pfiiiif --------------------------
	.section	.text._Z26flash_attention_kernel_f32PKfS0_S0_Pfiiiif,"ax",@progbits
	.align	128
        .global         _Z26flash_attention_kernel_f32PKfS0_S0_Pfiiiif
        .type           _Z26flash_attention_kernel_f32PKfS0_S0_Pfiiiif,@function
        .size           _Z26flash_attention_kernel_f32PKfS0_S0_Pfiiiif,(.L_x_93 - _Z26flash_attention_kernel_f32PKfS0_S0_Pfiiiif)
        .other          _Z26flash_attention_kernel_f32PKfS0_S0_Pfiiiif,@"STO_CUDA_ENTRY STV_DEFAULT"
_Z26flash_attention_kernel_f32PKfS0_S0_Pfiiiif:
.text._Z26flash_attention_kernel_f32PKfS0_S0_Pfiiiif:
[----:B------:R-:W0:Y:S01]  /*0000*/  LDC R1, c[0x0][0x37c] ;  /* 0x0000df00ff017b82 */ /* 0x000e220000000800 */
[----:B------:R-:W1:Y:S01]  /*0010*/  S2R R3, SR_CTAID.Y ;  /* 0x0000000000037919 */ /* 0x000e620000002600 */
[----:B------:R-:W2:Y:S01]  /*0020*/  LDCU UR4, c[0x0][0x3a0] ;  /* 0x00007400ff0477ac */ /* 0x000ea20008000800 */
[----:B0-----:R-:W-:Y:S01]  /*0030*/  IADD3 R1, PT, PT, R1, -0x200, RZ ;  /* 0xfffffe0001017810 */ /* 0x001fe20007ffe0ff */
[----:B------:R-:W1:Y:S03]  /*0040*/  S2R R0, SR_TID.Y ;  /* 0x0000000000007919 */ /* 0x000e660000002200 */
[----:B------:R-:W-:Y:S02]  /*0050*/  R2UR UR10, R1 ;  /* 0x00000000010a72ca */ /* 0x000fe400000e0000 */
[----:B-1----:R-:W-:-:S04]  /*0060*/  LEA R3, R3, R0, 0x5 ;  /* 0x0000000003037211 */ /* 0x002fc800078e28ff */
[----:B--2---:R-:W-:-:S13]  /*0070*/  ISETP.GE.AND P0, PT, R3, UR4, PT ;  /* 0x0000000403007c0c */ /* 0x004fda000bf06270 */
[----:B------:R-:W-:Y:S05]  /*0080*/  @P0 EXIT ;  /* 0x000000000000094d */ /* 0x000fea0003800000 */
[----:B------:R-:W0:Y:S01]  /*0090*/  S2UR UR6, SR_CTAID.X ;  /* 0x00000000000679c3 */ /* 0x000e220000002500 */
[----:B------:R-:W1:Y:S01]  /*00a0*/  LDCU UR7, c[0x0][0x3a8] ;  /* 0x00007500ff0777ac */ /* 0x000e620008000800 */
[----:B------:R-:W-:Y:S01]  /*00b0*/  IADD3 R2, PT, PT, R1, 0x100, RZ ;  /* 0x0000010001027810 */ /* 0x000fe20007ffe0ff */
[----:B------:R-:W2:Y:S01]  /*00c0*/  LDCU.64 UR8, c[0x0][0x358] ;  /* 0x00006b00ff0877ac */ /* 0x000ea20008000a00 */
[----:B-1----:R-:W-:Y:S02]  /*00d0*/  UISETP.GE.AND UP0, UPT, UR7, 0x1, UPT ;  /* 0x000000010700788c */ /* 0x002fe4000bf06270 */
[----:B0-----:R-:W-:-:S04]  /*00e0*/  UIMAD UR6, UR6, UR4, URZ ;  /* 0x00000004060672a4 */ /* 0x001fc8000f8e02ff */
[----:B------:R-:W-:-:S04]  /*00f0*/  UIMAD UR6, UR6, UR7, URZ ;  /* 0x00000007060672a4 */ /* 0x000fc8000f8e02ff */
[----:B------:R-:W-:Y:S01]  /*0100*/  USHF.R.S32.HI UR11, URZ, 0x1f, UR6 ;  /* 0x0000001fff0b7899 */ /* 0x000fe20008011406 */
[----:B--2---:R-:W-:Y:S11]  /*0110*/  BRA.U !UP0, `(.L_x_0) ;  /* 0x00000009087c7547 */ /* 0x004ff6000b800000 */
[----:B------:R-:W-:Y:S02]  /*0120*/  UIADD3 UR4, UPT, UPT, UR7, -0x1, URZ ;  /* 0xffffffff07047890 */ /* 0x000fe4000fffe0ff */
[----:B------:R-:W-:Y:S02]  /*0130*/  ULOP3.LUT UR12, UR7, 0xf, URZ, 0xc0, !UPT ;  /* 0x0000000f070c7892 */ /* 0x000fe4000f8ec0ff */
[----:B------:R-:W-:Y:S02]  /*0140*/  UISETP.GE.U32.AND UP0, UPT, UR4, 0xf, UPT ;  /* 0x0000000f0400788c */ /* 0x000fe4000bf06070 */
[----:B------:R-:W-:Y:S01]  /*0150*/  UISETP.NE.AND UP1, UPT, UR12, URZ, UPT ;  /* 0x000000ff0c00728c */ /* 0x000fe2000bf25270 */
[----:B------:R-:W-:-:S06]  /*0160*/  UMOV UR4, URZ ;  /* 0x000000ff00047c82 */ /* 0x000fcc0008000000 */
[----:B------:R-:W-:Y:S05]  /*0170*/  BRA.U !UP0, `(.L_x_1) ;  /* 0x0000000108287547 */ /* 0x000fea000b800000 */
[----:B------:R-:W-:Y:S01]  /*0180*/  ULOP3.LUT UR4, UR7, 0x7ffffff0, URZ, 0xc0, !UPT ;  /* 0x7ffffff007047892 */ /* 0x000fe2000f8ec0ff */
[----:B------:R-:W-:-:S11]  /*0190*/  UMOV UR5, URZ ;  /* 0x000000ff00057c82 */ /* 0x000fd60008000000 */
.L_x_2:
[----:B------:R-:W-:Y:S02]  /*01a0*/  ULEA UR13, UR5, UR10, 0x2 ;  /* 0x0000000a050d7291 */ /* 0x000fe4000f8e10ff */
[----:B------:R-:W-:-:S04]  /*01b0*/  UIADD3 UR5, UPT, UPT, UR5, 0x10, URZ ;  /* 0x0000001005057890 */ /* 0x000fc8000fffe0ff */
[----:B------:R-:W-:-:S03]  /*01c0*/  UISETP.NE.AND UP2, UPT, UR5, UR4, UPT ;  /* 0x000000040500728c */ /* 0x000fc6000bf45270 */
[----:B------:R-:W-:Y:S04]  /*01d0*/  STL.128 [UR13], RZ ;  /* 0x000000ffff007987 */ /* 0x000fe80008100c0d */
[----:B------:R-:W-:Y:S04]  /*01e0*/  STL.128 [UR13+0x10], RZ ;  /* 0x000010ffff007987 */ /* 0x000fe80008100c0d */
[----:B------:R-:W-:Y:S04]  /*01f0*/  STL.128 [UR13+0x20], RZ ;  /* 0x000020ffff007987 */ /* 0x000fe80008100c0d */
[----:B------:R-:W-:Y:S01]  /*0200*/  STL.128 [UR13+0x30], RZ ;  /* 0x000030ffff007987 */ /* 0x000fe20008100c0d */
[----:B------:R-:W-:Y:S05]  /*0210*/  BRA.U UP2, `(.L_x_2) ;  /* 0xfffffffd02e07547 */ /* 0x000fea000b83ffff */
.L_x_1:
[----:B------:R-:W-:Y:S05]  /*0220*/  BRA.U !UP1, `(.L_x_3) ;  /* 0x0000000109847547 */ /* 0x000fea000b800000 */
[----:B------:R-:W-:Y:S02]  /*0230*/  UISETP.GE.U32.AND UP2, UPT, UR12, 0x8, UPT ;  /* 0x000000080c00788c */ /* 0x000fe4000bf46070 */
[----:B------:R-:W-:-:S04]  /*0240*/  ULOP3.LUT UR5, UR7, 0x7, URZ, 0xc0, !UPT ;  /* 0x0000000707057892 */ /* 0x000fc8000f8ec0ff */
[----:B------:R-:W-:-:S03]  /*0250*/  UISETP.NE.AND UP3, UPT, UR5, URZ, UPT ;  /* 0x000000ff0500728c */ /* 0x000fc6000bf65270 */
[----:B------:R-:W-:Y:S08]  /*0260*/  BRA.U !UP2, `(.L_x_4) ;  /* 0x000000010a287547 */ /* 0x000ff0000b800000 */
[----:B------:R-:W-:Y:S02]  /*0270*/  ULEA UR13, UR4, UR10, 0x2 ;  /* 0x0000000a040d7291 */ /* 0x000fe4000f8e10ff */
[----:B------:R-:W-:-:S07]  /*0280*/  UIADD3 UR4, UPT, UPT, UR4, 0x8, URZ ;  /* 0x0000000804047890 */ /* 0x000fce000fffe0ff */
[----:B------:R-:W-:Y:S04]  /*0290*/  STL [UR13], RZ ;  /* 0x000000ffff007987 */ /* 0x000fe8000810080d */
[----:B------:R-:W-:Y:S04]  /*02a0*/  STL [UR13+0x4], RZ ;  /* 0x000004ffff007987 */ /* 0x000fe8000810080d */
[----:B------:R-:W-:Y:S04]  /*02b0*/  STL [UR13+0x8], RZ ;  /* 0x000008ffff007987 */ /* 0x000fe8000810080d */
[----:B------:R-:W-:Y:S04]  /*02c0*/  STL [UR13+0xc], RZ ;  /* 0x00000cffff007987 */ /* 0x000fe8000810080d */
[----:B------:R-:W-:Y:S04]  /*02d0*/  STL [UR13+0x10], RZ ;  /* 0x000010ffff007987 */ /* 0x000fe8000810080d */
[----:B------:R-:W-:Y:S04]  /*02e0*/  STL [UR13+0x14], RZ ;  /* 0x000014ffff007987 */ /* 0x000fe8000810080d */
[----:B------:R-:W-:Y:S04]  /*02f0*/  STL [UR13+0x18], RZ ;  /* 0x000018ffff007987 */ /* 0x000fe8000810080d */
[----:B------:R-:W-:Y:S01]  /*0300*/  STL [UR13+0x1c], RZ ;  /* 0x00001cffff007987 */ /* 0x000fe2000810080d */
.L_x_4:
[----:B------:R-:W-:Y:S05]  /*0310*/  BRA.U !UP3, `(.L_x_3) ;  /* 0x000000010b487547 */ /* 0x000fea000b800000 */
[----:B------:R-:W-:Y:S02]  /*0320*/  UISETP.GE.U32.AND UP2, UPT, UR5, 0x4, UPT ;  /* 0x000000040500788c */ /* 0x000fe4000bf46070 */
[----:B------:R-:W-:-:S04]  /*0330*/  ULOP3.LUT UR13, UR7, 0x3, URZ, 0xc0, !UPT ;  /* 0x00000003070d7892 */ /* 0x000fc8000f8ec0ff */
[----:B------:R-:W-:-:S05]  /*0340*/  PLOP3.LUT P0, PT, PT, PT, UP2, 0x80, 0x8 ;  /* 0x000000000008781c */ /* 0x000fca0003f0f028 */
[----:B------:R-:W-:Y:S02]  /*0350*/  @UP2 ULEA UR5, UR4, UR10, 0x2 ;  /* 0x0000000a04052291 */ /* 0x000fe4000f8e10ff */
[----:B------:R-:W-:Y:S02]  /*0360*/  @UP2 UIADD3 UR4, UPT, UPT, UR4, 0x4, URZ ;  /* 0x0000000404042890 */ /* 0x000fe4000fffe0ff */
[----:B------:R-:W-:-:S05]  /*0370*/  UISETP.NE.AND UP2, UPT, UR13, URZ, UPT ;  /* 0x000000ff0d00728c */ /* 0x000fca000bf45270 */
[----:B------:R-:W-:Y:S04]  /*0380*/  @P0 STL [UR5], RZ ;  /* 0x000000ffff000987 */ /* 0x000fe80008100805 */
[----:B------:R-:W-:Y:S04]  /*0390*/  @P0 STL [UR5+0x4], RZ ;  /* 0x000004ffff000987 */ /* 0x000fe80008100805 */
[----:B------:R-:W-:Y:S04]  /*03a0*/  @P0 STL [UR5+0x8], RZ ;  /* 0x000008ffff000987 */ /* 0x000fe80008100805 */
[----:B------:R-:W-:Y:S01]  /*03b0*/  @P0 STL [UR5+0xc], RZ ;  /* 0x00000cffff000987 */ /* 0x000fe20008100805 */
[----:B------:R-:W-:Y:S05]  /*03c0*/  BRA.U !UP2, `(.L_x_3) ;  /* 0x000000010a1c7547 */ /* 0x000fea000b800000 */
[----:B------:R-:W-:-:S05]  /*03d0*/  UMOV UR5, URZ ;  /* 0x000000ff00057c82 */ /* 0x000fca0008000000 */
.L_x_5:
[----:B------:R-:W-:Y:S02]  /*03e0*/  ULEA UR14, UR4, UR10, 0x2 ;  /* 0x0000000a040e7291 */ /* 0x000fe4000f8e10ff */
[----:B------:R-:W-:Y:S02]  /*03f0*/  UIADD3 UR5, UPT, UPT, UR5, 0x1, URZ ;  /* 0x0000000105057890 */ /* 0x000fe4000fffe0ff */
[----:B------:R-:W-:Y:S02]  /*0400*/  UIADD3 UR4, UPT, UPT, UR4, 0x1, URZ ;  /* 0x0000000104047890 */ /* 0x000fe4000fffe0ff */
[----:B------:R-:W-:-:S03]  /*0410*/  UISETP.NE.AND UP2, UPT, UR5, UR13, UPT ;  /* 0x0000000d0500728c */ /* 0x000fc6000bf45270 */
[----:B------:R-:W-:Y:S06]  /*0420*/  STL [UR14], RZ ;  /* 0x000000ffff007987 */ /* 0x000fec000810080e */
[----:B------:R-:W-:Y:S05]  /*0430*/  BRA.U UP2, `(.L_x_5) ;  /* 0xfffffffd02e87547 */ /* 0x000fea000b83ffff */
.L_x_3:
[----:B------:R-:W-:Y:S02]  /*0440*/  HFMA2 R21, -RZ, RZ, 0, 0 ;  /* 0x00000000ff157431 */ /* 0x000fe400000001ff */
[----:B------:R-:W-:Y:S01]  /*0450*/  IMAD R20, R3, UR7, RZ ;  /* 0x0000000703147c24 */ /* 0x000fe2000f8e02ff */
[----:B------:R-:W-:Y:S06]  /*0460*/  BRA.U !UP0, `(.L_x_6) ;  /* 0x0000000108847547 */ /* 0x000fec000b800000 */
[----:B------:R-:W-:Y:S01]  /*0470*/  ULOP3.LUT UR13, UR7, 0x7ffffff0, URZ, 0xc0, !UPT ;  /* 0x7ffffff0070d7892 */ /* 0x000fe2000f8ec0ff */
[----:B------:R-:W-:Y:S01]  /*0480*/  MOV R25, RZ ;  /* 0x000000ff00197202 */ /* 0x000fe20000000f00 */
[----:B------:R-:W0:Y:S04]  /*0490*/  LDCU.64 UR4, c[0x0][0x380] ;  /* 0x00007000ff0477ac */ /* 0x000e280008000a00 */
[----:B------:R-:W-:-:S07]  /*04a0*/  MOV R21, UR13 ;  /* 0x0000000d00157c02 */ /* 0x000fce0008000f00 */
.L_x_7:
[----:B-1----:R-:W-:-:S04]  /*04b0*/  IADD3 R4, PT, PT, R20, R25, RZ ;  /* 0x0000001914047210 */ /* 0x002fc80007ffe0ff */
[----:B------:R-:W-:-:S04]  /*04c0*/  IADD3 R4, P0, PT, R4, UR6, RZ ;  /* 0x0000000604047c10 */ /* 0x000fc8000ff1e0ff */
[----:B------:R-:W-:Y:S02]  /*04d0*/  IADD3.X R5, PT, PT, RZ, UR11, RZ, P0, !PT ;  /* 0x0000000bff057c10 */ /* 0x000fe400087fe4ff */
[----:B0-----:R-:W-:-:S04]  /*04e0*/  LEA R22, P0, R4, UR4, 0x2 ;  /* 0x0000000404167c11 */ /* 0x001fc8000f8010ff */
[----:B------:R-:W-:-:S05]  /*04f0*/  LEA.HI.X R23, R4, UR5, R5, 0x2, P0 ;  /* 0x0000000504177c11 */ /* 0x000fca00080f1405 */
[----:B------:R-:W2:Y:S04]  /*0500*/  LDG.E.CONSTANT R4, desc[UR8][R22.64] ;  /* 0x0000000816047981 */ /* 0x000ea8000c1e9900 */
[----:B------:R-:W2:Y:S04]  /*0510*/  LDG.E.CONSTANT R5, desc[UR8][R22.64+0x4] ;  /* 0x0000040816057981 */ /* 0x000ea8000c1e9900 */
[----:B------:R-:W2:Y:S04]  /*0520*/  LDG.E.CONSTANT R6, desc[UR8][R22.64+0x8] ;  /* 0x0000080816067981 */ /* 0x000ea8000c1e9900 */
[----:B------:R-:W2:Y:S04]  /*0530*/  LDG.E.CONSTANT R7, desc[UR8][R22.64+0xc] ;  /* 0x00000c0816077981 */ /* 0x000ea8000c1e9900 */
[----:B------:R-:W3:Y:S04]  /*0540*/  LDG.E.CONSTANT R8, desc[UR8][R22.64+0x10] ;  /* 0x0000100816087981 */ /* 0x000ee8000c1e9900 */
[----:B------:R-:W3:Y:S04]  /*0550*/  LDG.E.CONSTANT R9, desc[UR8][R22.64+0x14] ;  /* 0x0000140816097981 */ /* 0x000ee8000c1e9900 */
[----:B------:R-:W3:Y:S04]  /*0560*/  LDG.E.CONSTANT R10, desc[UR8][R22.64+0x18] ;  /* 0x00001808160a7981 */ /* 0x000ee8000c1e9900 */
[----:B------:R-:W3:Y:S04]  /*0570*/  LDG.E.CONSTANT R11, desc[UR8][R22.64+0x1c] ;  /* 0x00001c08160b7981 */ /* 0x000ee8000c1e9900 */
[----:B------:R-:W4:Y:S04]  /*0580*/  LDG.E.CONSTANT R12, desc[UR8][R22.64+0x20] ;  /* 0x00002008160c7981 */ /* 0x000f28000c1e9900 */
[----:B------:R-:W4:Y:S04]  /*0590*/  LDG.E.CONSTANT R13, desc[UR8][R22.64+0x24] ;  /* 0x00002408160d7981 */ /* 0x000f28000c1e9900 */
[----:B------:R-:W4:Y:S04]  /*05a0*/  LDG.E.CONSTANT R14, desc[UR8][R22.64+0x28] ;  /* 0x00002808160e7981 */ /* 0x000f28000c1e9900 */
[----:B------:R-:W4:Y:S04]  /*05b0*/  LDG.E.CONSTANT R15, desc[UR8][R22.64+0x2c] ;  /* 0x00002c08160f7981 */ /* 0x000f28000c1e9900 */
[----:B------:R-:W5:Y:S04]  /*05c0*/  LDG.E.CONSTANT R16, desc[UR8][R22.64+0x30] ;  /* 0x0000300816107981 */ /* 0x000f68000c1e9900 */
[----:B------:R-:W5:Y:S04]  /*05d0*/  LDG.E.CONSTANT R17, desc[UR8][R22.64+0x34] ;  /* 0x0000340816117981 */ /* 0x000f68000c1e9900 */
[----:B------:R-:W5:Y:S04]  /*05e0*/  LDG.E.CONSTANT R18, desc[UR8][R22.64+0x38] ;  /* 0x0000380816127981 */ /* 0x000f68000c1e9900 */
[----:B------:R-:W5:Y:S01]  /*05f0*/  LDG.E.CONSTANT R19, desc[UR8][R22.64+0x3c] ;  /* 0x00003c0816137981 */ /* 0x000f62000c1e9900 */
[C---:B------:R-:W-:Y:S01]  /*0600*/  IMAD R24, R25.reuse, 0x4, R2 ;  /* 0x0000000419187824 */ /* 0x040fe200078e0202 */
[----:B------:R-:W-:-:S04]  /*0610*/  IADD3 R25, PT, PT, R25, 0x10, RZ ;  /* 0x0000001019197810 */ /* 0x000fc80007ffe0ff */
[----:B------:R-:W-:Y:S01]  /*0620*/  ISETP.NE.AND P0, PT, R25, R21, PT ;  /* 0x000000151900720c */ /* 0x000fe20003f05270 */
[----:B--2---:R1:W-:Y:S04]  /*0630*/  STL.128 [R24], R4 ;  /* 0x0000000418007387 */ /* 0x0043e80000100c00 */
[----:B---3--:R1:W-:Y:S04]  /*0640*/  STL.128 [R24+0x10], R8 ;  /* 0x0000100818007387 */ /* 0x0083e80000100c00 */
[----:B----4-:R1:W-:Y:S04]  /*0650*/  STL.128 [R24+0x20], R12 ;  /* 0x0000200c18007387 */ /* 0x0103e80000100c00 */
[----:B-----5:R1:W-:Y:S01]  /*0660*/  STL.128 [R24+0x30], R16 ;  /* 0x0000301018007387 */ /* 0x0203e20000100c00 */
[----:B------:R-:W-:Y:S05]  /*0670*/  @P0 BRA `(.L_x_7) ;  /* 0xfffffffc008c0947 */ /* 0x000fea000383ffff */
.L_x_6:
[----:B------:R-:W-:Y:S05]  /*0680*/  BRA.U !UP1, `(.L_x_0) ;  /* 0x0000000509207547 */ /* 0x000fea000b800000 */
[----:B------:R-:W-:Y:S02]  /*0690*/  UISETP.GE.U32.AND UP0, UPT, UR12, 0x8, UPT ;  /* 0x000000080c00788c */ /* 0x000fe4000bf06070 */
[----:B------:R-:W-:-:S04]  /*06a0*/  ULOP3.LUT UR4, UR7, 0x7, URZ, 0xc0, !UPT ;  /* 0x0000000707047892 */ /* 0x000fc8000f8ec0ff */
[----:B------:R-:W-:-:S03]  /*06b0*/  UISETP.NE.AND UP1, UPT, UR4, URZ, UPT ;  /* 0x000000ff0400728c */ /* 0x000fc6000bf25270 */
[----:B------:R-:W-:Y:S08]  /*06c0*/  BRA.U !UP0, `(.L_x_8) ;  /* 0x0000000108707547 */ /* 0x000ff0000b800000 */
[----:B------:R-:W0:Y:S01]  /*06d0*/  LDCU.64 UR12, c[0x0][0x380] ;  /* 0x00007000ff0c77ac */ /* 0x000e220008000a00 */
[----:B-1----:R-:W-:Y:S02]  /*06e0*/  IADD3 R4, PT, PT, R20, R21, RZ ;  /* 0x0000001514047210 */ /* 0x002fe40007ffe0ff */
[----:B------:R-:W-:Y:S02]  /*06f0*/  IADD3 R5, P1, P2, R21, UR6, R20 ;  /* 0x0000000615057c10 */ /* 0x000fe4000fa3e014 */
[----:B------:R-:W-:Y:S02]  /*0700*/  IADD3 R7, P0, PT, R4, UR6, RZ ;  /* 0x0000000604077c10 */ /* 0x000fe4000ff1e0ff */
[----:B------:R-:W-:Y:S02]  /*0710*/  IADD3.X R8, PT, PT, RZ, UR11, RZ, P1, P2 ;  /* 0x0000000bff087c10 */ /* 0x000fe40008fe44ff */
[----:B------:R-:W-:Y:S02]  /*0720*/  IADD3.X R10, PT, PT, RZ, UR11, RZ, P0, !PT ;  /* 0x0000000bff0a7c10 */ /* 0x000fe400087fe4ff */
[----:B0-----:R-:W-:-:S02]  /*0730*/  LEA R4, P1, R5, UR12, 0x2 ;  /* 0x0000000c05047c11 */ /* 0x001fc4000f8210ff */
[----:B------:R-:W-:Y:S02]  /*0740*/  LEA R6, P0, R7, UR12, 0x2 ;  /* 0x0000000c07067c11 */ /* 0x000fe4000f8010ff */
[----:B------:R-:W-:Y:S02]  /*0750*/  LEA.HI.X R5, R5, UR13, R8, 0x2, P1 ;  /* 0x0000000d05057c11 */ /* 0x000fe400088f1408 */
[----:B------:R-:W-:-:S03]  /*0760*/  LEA.HI.X R7, R7, UR13, R10, 0x2, P0 ;  /* 0x0000000d07077c11 */ /* 0x000fc600080f140a */
[----:B------:R-:W2:Y:S04]  /*0770*/  LDG.E.CONSTANT R8, desc[UR8][R4.64+0x4] ;  /* 0x0000040804087981 */ /* 0x000ea8000c1e9900 */
[----:B------:R-:W3:Y:S04]  /*0780*/  LDG.E.CONSTANT R6, desc[UR8][R6.64] ;  /* 0x0000000806067981 */ /* 0x000ee8000c1e9900 */
[----:B------:R-:W4:Y:S04]  /*0790*/  LDG.E.CONSTANT R10, desc[UR8][R4.64+0x8] ;  /* 0x00000808040a7981 */ /* 0x000f28000c1e9900 */
[----:B------:R-:W5:Y:S04]  /*07a0*/  LDG.E.CONSTANT R12, desc[UR8][R4.64+0xc] ;  /* 0x00000c08040c7981 */ /* 0x000f68000c1e9900 */
[----:B------:R-:W5:Y:S04]  /*07b0*/  LDG.E.CONSTANT R14, desc[UR8][R4.64+0x10] ;  /* 0x00001008040e7981 */ /* 0x000f68000c1e9900 */
[----:B------:R-:W5:Y:S04]  /*07c0*/  LDG.E.CONSTANT R16, desc[UR8][R4.64+0x14] ;  /* 0x0000140804107981 */ /* 0x000f68000c1e9900 */
[----:B------:R-:W5:Y:S04]  /*07d0*/  LDG.E.CONSTANT R18, desc[UR8][R4.64+0x18] ;  /* 0x0000180804127981 */ /* 0x000f68000c1e9900 */
[----:B------:R-:W5:Y:S01]  /*07e0*/  LDG.E.CONSTANT R22, desc[UR8][R4.64+0x1c] ;  /* 0x00001c0804167981 */ /* 0x000f62000c1e9900 */
[----:B------:R-:W-:-:S02]  /*07f0*/  LEA R9, R21, R2, 0x2 ;  /* 0x0000000215097211 */ /* 0x000fc400078e10ff */
[----:B------:R-:W-:-:S03]  /*0800*/  IADD3 R21, PT, PT, R21, 0x8, RZ ;  /* 0x0000000815157810 */ /* 0x000fc60007ffe0ff */
[----:B--2---:R0:W-:Y:S04]  /*0810*/  STL [R9+0x4], R8 ;  /* 0x0000040809007387 */ /* 0x0041e80000100800 */
[----:B---3--:R0:W-:Y:S04]  /*0820*/  STL [R9], R6 ;  /* 0x0000000609007387 */ /* 0x0081e80000100800 */
[----:B----4-:R0:W-:Y:S04]  /*0830*/  STL [R9+0x8], R10 ;  /* 0x0000080a09007387 */ /* 0x0101e80000100800 */
[----:B-----5:R0:W-:Y:S04]  /*0840*/  STL [R9+0xc], R12 ;  /* 0x00000c0c09007387 */ /* 0x0201e80000100800 */
[----:B------:R0:W-:Y:S04]  /*0850*/  STL [R9+0x10], R14 ;  /* 0x0000100e09007387 */ /* 0x0001e80000100800 */
[----:B------:R0:W-:Y:S04]  /*0860*/  STL [R9+0x14], R16 ;  /* 0x0000141009007387 */ /* 0x0001e80000100800 */
[----:B------:R0:W-:Y:S04]  /*0870*/  STL [R9+0x18], R18 ;  /* 0x0000181209007387 */ /* 0x0001e80000100800 */
[----:B------:R0:W-:Y:S02]  /*0880*/  STL [R9+0x1c], R22 ;  /* 0x00001c1609007387 */ /* 0x0001e40000100800 */
.L_x_8:
[----:B------:R-:W-:Y:S05]  /*0890*/  BRA.U !UP1, `(.L_x_0) ;  /* 0x00000001099c7547 */ /* 0x000fea000b800000 */
[----:B------:R-:W-:Y:S02]  /*08a0*/  UISETP.GE.U32.AND UP0, UPT, UR4, 0x4, UPT ;  /* 0x000000040400788c */ /* 0x000fe4000bf06070 */
[----:B------:R-:W-:-:S04]  /*08b0*/  ULOP3.LUT UR5, UR7, 0x3, URZ, 0xc0, !UPT ;  /* 0x0000000307057892 */ /* 0x000fc8000f8ec0ff */
[----:B------:R-:W-:-:S03]  /*08c0*/  UISETP.NE.AND UP1, UPT, UR5, URZ, UPT ;  /* 0x000000ff0500728c */ /* 0x000fc6000bf25270 */
[----:B------:R-:W-:Y:S08]  /*08d0*/  BRA.U !UP0, `(.L_x_9) ;  /* 0x0000000108507547 */ /* 0x000ff0000b800000 */
[----:B------:R-:W2:Y:S01]  /*08e0*/  LDCU.64 UR12, c[0x0][0x380] ;  /* 0x00007000ff0c77ac */ /* 0x000ea20008000a00 */
[----:B-1----:R-:W-:Y:S02]  /*08f0*/  IADD3 R4, PT, PT, R20, R21, RZ ;  /* 0x0000001514047210 */ /* 0x002fe40007ffe0ff */
[----:B------:R-:W-:Y:S02]  /*0900*/  IADD3 R7, P1, P2, R21, UR6, R20 ;  /* 0x0000000615077c10 */ /* 0x000fe4000fa3e014 */
[----:B------:R-:W-:Y:S02]  /*0910*/  IADD3 R5, P0, PT, R4, UR6, RZ ;  /* 0x0000000604057c10 */ /* 0x000fe4000ff1e0ff */
[----:B0-----:R-:W-:Y:S02]  /*0920*/  IADD3.X R10, PT, PT, RZ, UR11, RZ, P1, P2 ;  /* 0x0000000bff0a7c10 */ /* 0x001fe40008fe44ff */
[----:B------:R-:W-:Y:S02]  /*0930*/  IADD3.X R8, PT, PT, RZ, UR11, RZ, P0, !PT ;  /* 0x0000000bff087c10 */ /* 0x000fe400087fe4ff */
[----:B--2---:R-:W-:-:S02]  /*0940*/  LEA R6, P1, R7, UR12, 0x2 ;  /* 0x0000000c07067c11 */ /* 0x004fc4000f8210ff */
[----:B------:R-:W-:Y:S02]  /*0950*/  LEA R4, P0, R5, UR12, 0x2 ;  /* 0x0000000c05047c11 */ /* 0x000fe4000f8010ff */
[----:B------:R-:W-:Y:S02]  /*0960*/  LEA.HI.X R7, R7, UR13, R10, 0x2, P1 ;  /* 0x0000000d07077c11 */ /* 0x000fe400088f140a */
[----:B------:R-:W-:-:S03]  /*0970*/  LEA.HI.X R5, R5, UR13, R8, 0x2, P0 ;  /* 0x0000000d05057c11 */ /* 0x000fc600080f1408 */
[----:B------:R-:W2:Y:S04]  /*0980*/  LDG.E.CONSTANT R8, desc[UR8][R6.64+0x4] ;  /* 0x0000040806087981 */ /* 0x000ea8000c1e9900 */
[----:B------:R-:W3:Y:S04]  /*0990*/  LDG.E.CONSTANT R4, desc[UR8][R4.64] ;  /* 0x0000000804047981 */ /* 0x000ee8000c1e9900 */
[----:B------:R-:W4:Y:S04]  /*09a0*/  LDG.E.CONSTANT R10, desc[UR8][R6.64+0x8] ;  /* 0x00000808060a7981 */ /* 0x000f28000c1e9900 */
[----:B------:R-:W5:Y:S01]  /*09b0*/  LDG.E.CONSTANT R12, desc[UR8][R6.64+0xc] ;  /* 0x00000c08060c7981 */ /* 0x000f62000c1e9900 */
[C---:B------:R-:W-:Y:S01]  /*09c0*/  IMAD R9, R21.reuse, 0x4, R2 ;  /* 0x0000000415097824 */ /* 0x040fe200078e0202 */
[----:B------:R-:W-:-:S04]  /*09d0*/  IADD3 R21, PT, PT, R21, 0x4, RZ ;  /* 0x0000000415157810 */ /* 0x000fc80007ffe0ff */
[----:B--2---:R2:W-:Y:S04]  /*09e0*/  STL [R9+0x4], R8 ;  /* 0x0000040809007387 */ /* 0x0045e80000100800 */
[----:B---3--:R2:W-:Y:S04]  /*09f0*/  STL [R9], R4 ;  /* 0x0000000409007387 */ /* 0x0085e80000100800 */
[----:B----4-:R2:W-:Y:S04]  /*0a00*/  STL [R9+0x8], R10 ;  /* 0x0000080a09007387 */ /* 0x0105e80000100800 */
[----:B-----5:R2:W-:Y:S02]  /*0a10*/  STL [R9+0xc], R12 ;  /* 0x00000c0c09007387 */ /* 0x0205e40000100800 */
.L_x_9:
[----:B------:R-:W-:Y:S05]  /*0a20*/  BRA.U !UP1, `(.L_x_0) ;  /* 0x0000000109387547 */ /* 0x000fea000b800000 */
[----:B------:R-:W3:Y:S01]  /*0a30*/  LDCU.64 UR12, c[0x0][0x380] ;  /* 0x00007000ff0c77ac */ /* 0x000ee20008000a00 */
[----:B------:R-:W-:-:S05]  /*0a40*/  UMOV UR4, URZ ;  /* 0x000000ff00047c82 */ /* 0x000fca0008000000 */
.L_x_10:
[----:B-12-4-:R-:W-:-:S04]  /*0a50*/  IADD3 R4, PT, PT, R20, R21, RZ ;  /* 0x0000001514047210 */ /* 0x016fc80007ffe0ff */
[----:B------:R-:W-:-:S04]  /*0a60*/  IADD3 R5, P0, PT, R4, UR6, RZ ;  /* 0x0000000604057c10 */ /* 0x000fc8000ff1e0ff */
[----:B0-----:R-:W-:Y:S02]  /*0a70*/  IADD3.X R6, PT, PT, RZ, UR11, RZ, P0, !PT ;  /* 0x0000000bff067c10 */ /* 0x001fe400087fe4ff */
[----:B---3--:R-:W-:-:S04]  /*0a80*/  LEA R4, P0, R5, UR12, 0x2 ;  /* 0x0000000c05047c11 */ /* 0x008fc8000f8010ff */
[----:B------:R-:W-:-:S05]  /*0a90*/  LEA.HI.X R5, R5, UR13, R6, 0x2, P0 ;  /* 0x0000000d05057c11 */ /* 0x000fca00080f1406 */
[----:B------:R-:W2:Y:S01]  /*0aa0*/  LDG.E.CONSTANT R4, desc[UR8][R4.64] ;  /* 0x0000000804047981 */ /* 0x000ea2000c1e9900 */
[C---:B------:R-:W-:Y:S01]  /*0ab0*/  LEA R7, R21.reuse, R2, 0x2 ;  /* 0x0000000215077211 */ /* 0x040fe200078e10ff */
[----:B------:R-:W-:Y:S01]  /*0ac0*/  UIADD3 UR4, UPT, UPT, UR4, 0x1, URZ ;  /* 0x0000000104047890 */ /* 0x000fe2000fffe0ff */
[----:B------:R-:W-:-:S03]  /*0ad0*/  IADD3 R21, PT, PT, R21, 0x1, RZ ;  /* 0x0000000115157810 */ /* 0x000fc60007ffe0ff */
[----:B------:R-:W-:Y:S01]  /*0ae0*/  UISETP.NE.AND UP0, UPT, UR4, UR5, UPT ;  /* 0x000000050400728c */ /* 0x000fe2000bf05270 */
[----:B--2---:R4:W-:Y:S08]  /*0af0*/  STL [R7], R4 ;  /* 0x0000000407007387 */ /* 0x0049f00000100800 */
[----:B------:R-:W-:Y:S05]  /*0b00*/  BRA.U UP0, `(.L_x_10) ;  /* 0xfffffffd00d07547 */ /* 0x000fea000b83ffff */
.L_x_0:
[----:B------:R-:W3:Y:S01]  /*0b10*/  S2UR UR5, SR_CgaCtaId ;  /* 0x00000000000579c3 */ /* 0x000ee20000008800 */
[----:B------:R-:W1:Y:S01]  /*0b20*/  LDCU UR14, c[0x0][0x3b0] ;  /* 0x00007600ff0e77ac */ /* 0x000e620008000800 */
[----:B------:R-:W-:Y:S02]  /*0b30*/  MOV R25, 0xff800000 ;  /* 0xff80000000197802 */ /* 0x000fe40000000f00 */
[----:B0-----:R-:W-:Y:S01]  /*0b40*/  CS2R R22, SRZ ;  /* 0x0000000000167805 */ /* 0x001fe2000001ff00 */
[----:B------:R-:W0:Y:S01]  /*0b50*/  LDCU UR13, c[0x0][0x364] ;  /* 0x00006c80ff0d77ac */ /* 0x000e220008000800 */
[----:B------:R-:W-:Y:S01]  /*0b60*/  UMOV UR4, 0x400 ;  /* 0x0000040000047882 */ /* 0x000fe20000000000 */
[----:B------:R-:W-:Y:S02]  /*0b70*/  ULOP3.LUT UR18, UR7, 0xf, URZ, 0xc0, !UPT ;  /* 0x0000000f07127892 */ /* 0x000fe4000f8ec0ff */
[----:B------:R-:W-:Y:S02]  /*0b80*/  ULOP3.LUT UR19, UR7, 0x7, URZ, 0xc0, !UPT ;  /* 0x0000000707137892 */ /* 0x000fe4000f8ec0ff */
[----:B------:R-:W-:-:S02]  /*0b90*/  ULOP3.LUT UR20, UR7, 0x7ffffff0, URZ, 0xc0, !UPT ;  /* 0x7ffffff007147892 */ /* 0x000fc4000f8ec0ff */
[----:B------:R-:W-:Y:S01]  /*0ba0*/  ULOP3.LUT UR21, UR7, 0x3, URZ, 0xc0, !UPT ;  /* 0x0000000307157892 */ /* 0x000fe2000f8ec0ff */
[----:B-1----:R-:W-:Y:S01]  /*0bb0*/  FMUL R24, RZ, UR14 ;  /* 0x0000000eff187c20 */ /* 0x002fe20008400000 */
[----:B0-----:R-:W-:Y:S02]  /*0bc0*/  UIMAD UR12, UR13, UR7, URZ ;  /* 0x000000070d0c72a4 */ /* 0x001fe4000f8e02ff */
[----:B---3--:R-:W-:-:S04]  /*0bd0*/  ULEA UR4, UR5, UR4, 0x18 ;  /* 0x0000000405047291 */ /* 0x008fc8000f8ec0ff */
[----:B------:R-:W-:-:S12]  /*0be0*/  ULEA UR4, UR7, UR4, 0x7 ;  /* 0x0000000407047291 */ /* 0x000fd8000f8e38ff */
.L_x_46:
[----:B0-2---:R-:W0:Y:S01]  /*0bf0*/  S2R R11, SR_TID.X ;  /* 0x00000000000b7919 */ /* 0x005e220000002100 */
[----:B----4-:R-:W4:Y:S01]  /*0c00*/  LDCU UR5, c[0x0][0x3a8] ;  /* 0x00007500ff0577ac */ /* 0x010f220008000800 */
[----:B-1-3--:R-:W1:Y:S01]  /*0c10*/  LDC R6, c[0x0][0x3a0] ;  /* 0x0000e800ff067b82 */ /* 0x00ae620000000800 */
[----:B--2---:R-:W-:Y:S01]  /*0c20*/  LEA R9, R22, 0x20, 0x5 ;  /* 0x0000002016097811 */ /* 0x004fe200078e28ff */
[----:B------:R-:W-:Y:S01]  /*0c30*/  BSSY.RECONVERGENT B0, `(.L_x_11) ;  /* 0x000002e000007945 */ /* 0x000fe20003800200 */
[----:B------:R-:W2:Y:S01]  /*0c40*/  LDCU.64 UR14, c[0x0][0x388] ;  /* 0x00007100ff0e77ac */ /* 0x000ea20008000a00 */
[----:B------:R-:W3:Y:S01]  /*0c50*/  LDCU.64 UR16, c[0x0][0x390] ;  /* 0x00007200ff1077ac */ /* 0x000ee20008000a00 */
[----:B----4-:R-:W-:Y:S02]  /*0c60*/  MOV R4, UR5 ;  /* 0x0000000500047c02 */ /* 0x010fe40008000f00 */
[----:B-1----:R-:W-:-:S05]  /*0c70*/  VIMNMX R9, PT, PT, R9, R6, PT ;  /* 0x0000000609097248 */ /* 0x002fca0003fe0100 */
[----:B------:R-:W-:Y:S01]  /*0c80*/  IMAD R20, R22, -0x20, R9 ;  /* 0xffffffe016147824 */ /* 0x000fe200078e0209 */
[----:B0-----:R-:W-:-:S13]  /*0c90*/  ISETP.GE.AND P0, PT, R11, R4, PT ;  /* 0x000000040b00720c */ /* 0x001fda0003f06270 */
[----:B--23--:R-:W-:Y:S05]  /*0ca0*/  @P0 BRA `(.L_x_12) ;  /* 0x0000000000980947 */ /* 0x00cfea0003800000 */
.L_x_16:
[----:B------:R-:W-:Y:S01]  /*0cb0*/  ISETP.GE.AND P0, PT, R0, R20, PT ;  /* 0x000000140000720c */ /* 0x000fe20003f06270 */
[----:B------:R-:W-:-:S12]  /*0cc0*/  BSSY.RECONVERGENT B1, `(.L_x_13) ;  /* 0x000001e000017945 */ /* 0x000fd80003800200 */
[----:B-1----:R-:W-:Y:S05]  /*0cd0*/  @P0 BRA `(.L_x_14) ;  /* 0x0000000000700947 */ /* 0x002fea0003800000 */
[----:B------:R-:W0:Y:S01]  /*0ce0*/  S2UR UR7, SR_CgaCtaId ;  /* 0x00000000000779c3 */ /* 0x000e220000008800 */
[----:B------:R-:W-:Y:S01]  /*0cf0*/  UMOV UR5, 0x400 ;  /* 0x0000040000057882 */ /* 0x000fe20000000000 */
[----:B------:R-:W-:Y:S01]  /*0d00*/  IMAD R6, R22, 0x20, R0 ;  /* 0x0000002016067824 */ /* 0x000fe200078e0200 */
[----:B------:R-:W-:-:S05]  /*0d10*/  MOV R13, R0 ;  /* 0x00000000000d7202 */ /* 0x000fca0000000f00 */
[----:B------:R-:W1:Y:S01]  /*0d20*/  LDC R17, c[0x0][0x3a8] ;  /* 0x0000ea00ff117b82 */ /* 0x000e620000000800 */
[----:B0-----:R-:W-:Y:S01]  /*0d30*/  ULEA UR5, UR7, UR5, 0x18 ;  /* 0x0000000507057291 */ /* 0x001fe2000f8ec0ff */
[-CC-:B-1----:R-:W-:Y:S02]  /*0d40*/  IMAD R4, R0, R17.reuse, R11.reuse ;  /* 0x0000001100047224 */ /* 0x182fe400078e020b */
[----:B------:R-:W-:-:S03]  /*0d50*/  IMAD R10, R6, R17, R11 ;  /* 0x00000011060a7224 */ /* 0x000fc600078e020b */
[----:B------:R-:W-:-:S07]  /*0d60*/  LEA R8, R4, UR5, 0x2 ;  /* 0x0000000504087c11 */ /* 0x000fce000f8e10ff */
.L_x_15:
[----:B------:R-:W-:-:S04]  /*0d70*/  IADD3 R7, P0, PT, R10, UR6, RZ ;  /* 0x000000060a077c10 */ /* 0x000fc8000ff1e0ff */
[----:B------:R-:W-:Y:S02]  /*0d80*/  LEA.HI.X.SX32 R4, R10, UR11, 0x1, P0 ;  /* 0x0000000b0a047c11 */ /* 0x000fe400080f0eff */
[C---:B-1----:R-:W-:Y:S02]  /*0d90*/  SHF.L.U32 R6, R7.reuse, 0x2, RZ ;  /* 0x0000000207067819 */ /* 0x042fe400000006ff */
[----:B------:R-:W-:Y:S02]  /*0da0*/  SHF.L.U64.HI R7, R7, 0x2, R4 ;  /* 0x0000000207077819 */ /* 0x000fe40000010204 */
[C---:B------:R-:W-:Y:S02]  /*0db0*/  IADD3 R4, P0, PT, R6.reuse, UR14, RZ ;  /* 0x0000000e06047c10 */ /* 0x040fe4000ff1e0ff */
[----:B------:R-:W-:Y:S02]  /*0dc0*/  IADD3 R6, P1, PT, R6, UR16, RZ ;  /* 0x0000001006067c10 */ /* 0x000fe4000ff3e0ff */
[----:B------:R-:W-:-:S02]  /*0dd0*/  IADD3.X R5, PT, PT, R7, UR15, RZ, P0, !PT ;  /* 0x0000000f07057c10 */ /* 0x000fc400087fe4ff */
[----:B------:R-:W-:-:S04]  /*0de0*/  IADD3.X R7, PT, PT, R7, UR17, RZ, P1, !PT ;  /* 0x0000001107077c10 */ /* 0x000fc80008ffe4ff */
[----:B------:R-:W2:Y:S04]  /*0df0*/  LDG.E.CONSTANT R5, desc[UR8][R4.64] ;  /* 0x0000000804057981 */ /* 0x000ea8000c1e9900 */
[----:B------:R-:W3:Y:S01]  /*0e00*/  LDG.E.CONSTANT R6, desc[UR8][R6.64] ;  /* 0x0000000806067981 */ /* 0x000ee2000c1e9900 */
[----:B------:R-:W-:Y:S02]  /*0e10*/  LEA R15, R17, R8, 0x7 ;  /* 0x00000008110f7211 */ /* 0x000fe400078e38ff */
[----:B------:R-:W-:Y:S02]  /*0e20*/  IADD3 R13, PT, PT, R13, UR13, RZ ;  /* 0x0000000d0d0d7c10 */ /* 0x000fe4000fffe0ff */
[----:B------:R-:W-:Y:S02]  /*0e30*/  MOV R19, UR12 ;  /* 0x0000000c00137c02 */ /* 0x000fe40008000f00 */
[----:B------:R-:W-:-:S02]  /*0e40*/  ISETP.GE.AND P0, PT, R13, R20, PT ;  /* 0x000000140d00720c */ /* 0x000fc40003f06270 */
[----:B------:R-:W-:Y:S01]  /*0e50*/  IADD3 R10, PT, PT, R10, UR12, RZ ;  /* 0x0000000c0a0a7c10 */ /* 0x000fe2000fffe0ff */
[----:B--2---:R0:W-:Y:S04]  /*0e60*/  STS [R8], R5 ;  /* 0x0000000508007388 */ /* 0x0041e80000000800 */
[----:B---3--:R1:W-:Y:S01]  /*0e70*/  STS [R15], R6 ;  /* 0x000000060f007388 */ /* 0x0083e20000000800 */
[----:B0-----:R-:W-:-:S05]  /*0e80*/  LEA R8, R19, R8, 0x2 ;  /* 0x0000000813087211 */ /* 0x001fca00078e10ff */
[----:B------:R-:W-:Y:S05]  /*0e90*/  @!P0 BRA `(.L_x_15) ;  /* 0xfffffffc00b48947 */ /* 0x000fea000383ffff */
.L_x_14:
[----:B------:R-:W-:Y:S05]  /*0ea0*/  BSYNC.RECONVERGENT B1 ;  /* 0x0000000000017941 */ /* 0x000fea0003800200 */
.L_x_13:
[----:B------:R-:W0:Y:S01]  /*0eb0*/  LDCU UR5, c[0x0][0x360] ;  /* 0x00006c00ff0577ac */ /* 0x000e220008000800 */
[----:B------:R-:W2:Y:S01]  /*0ec0*/  LDCU UR7, c[0x0][0x3a8] ;  /* 0x00007500ff0777ac */ /* 0x000ea20008000800 */
[----:B0-----:R-:W-:Y:S01]  /*0ed0*/  VIADD R11, R11, UR5 ;  /* 0x000000050b0b7c36 */ /* 0x001fe20008000000 */
[----:B--2---:R-:W-:-:S04]  /*0ee0*/  MOV R4, UR7 ;  /* 0x0000000700047c02 */ /* 0x004fc80008000f00 */
[----:B------:R-:W-:-:S13]  /*0ef0*/  ISETP.GE.AND P0, PT, R11, R4, PT ;  /* 0x000000040b00720c */ /* 0x000fda0003f06270 */
[----:B------:R-:W-:Y:S05]  /*0f00*/  @!P0 BRA `(.L_x_16) ;  /* 0xfffffffc00688947 */ /* 0x000fea000383ffff */
.L_x_12:
[----:B------:R-:W-:Y:S05]  /*0f10*/  BSYNC.RECONVERGENT B0 ;  /* 0x0000000000007941 */ /* 0x000fea0003800200 */
.L_x_11:
[----:B------:R-:W-:Y:S01]  /*0f20*/  BAR.SYNC.DEFER_BLOCKING 0x0 ;  /* 0x0000000000007b1d */ /* 0x000fe20000010000 */
[----:B------:R-:W-:-:S13]  /*0f30*/  ISETP.GE.AND P0, PT, R20, 0x1, PT ;  /* 0x000000011400780c */ /* 0x000fda0003f06270 */
[----:B------:R-:W-:Y:S05]  /*0f40*/  @!P0 BRA `(.L_x_17) ;  /* 0x0000002000988947 */ /* 0x000fea0003800000 */
[----:B------:R-:W-:Y:S01]  /*0f50*/  ISETP.GE.AND P0, PT, R4, 0x1, PT ;  /* 0x000000010400780c */ /* 0x000fe20003f06270 */
[----:B------:R-:W-:-:S12]  /*0f60*/  BSSY.RECONVERGENT B0, `(.L_x_17) ;  /* 0x0000224000007945 */ /* 0x000fd80003800200 */
[----:B------:R-:W-:Y:S05]  /*0f70*/  @!P0 BRA `(.L_x_18) ;  /* 0x0000001400388947 */ /* 0x000fea0003800000 */
[----:B------:R-:W-:-:S07]  /*0f80*/  HFMA2 R21, -RZ, RZ, 0, 0 ;  /* 0x00000000ff157431 */ /* 0x000fce00000001ff */
.L_x_30:
[----:B0-----:R-:W0:Y:S01]  /*0f90*/  LDCU UR5, c[0x0][0x3ac] ;  /* 0x00007580ff0577ac */ /* 0x001e220008000800 */
[----:B----4-:R-:W-:Y:S01]  /*0fa0*/  LEA R4, R22, R21, 0x5 ;  /* 0x0000001516047211 */ /* 0x010fe200078e28ff */
[----:B------:R-:W-:Y:S03]  /*0fb0*/  BSSY.RECONVERGENT B1, `(.L_x_19) ;  /* 0x0000146000017945 */ /* 0x000fe60003800200 */
[----:B------:R-:W-:Y:S02]  /*0fc0*/  ISETP.GT.U32.AND P0, PT, R4, R3, PT ;  /* 0x000000030400720c */ /* 0x000fe40003f04070 */
[----:B0-----:R-:W-:-:S13]  /*0fd0*/  ISETP.NE.AND P1, PT, RZ, UR5, PT ;  /* 0x00000005ff007c0c */ /* 0x001fda000bf25270 */
[----:B--23--:R-:W-:Y:S05]  /*0fe0*/  @P0 BRA P1, `(.L_x_20) ;  /* 0x0000001400080947 */ /* 0x00cfea0000800000 */
[----:B------:R-:W0:Y:S01]  /*0ff0*/  LDCU UR14, c[0x0][0x3a8] ;  /* 0x00007500ff0e77ac */ /* 0x000e220008000800 */
[----:B------:R-:W-:Y:S01]  /*1000*/  HFMA2 R12, -RZ, RZ, 0, 0 ;  /* 0x00000000ff0c7431 */ /* 0x000fe200000001ff */
[----:B------:R-:W-:Y:S01]  /*1010*/  MOV R19, RZ ;  /* 0x000000ff00137202 */ /* 0x000fe20000000f00 */
[----:B0-----:R-:W-:-:S04]  /*1020*/  UIADD3 UR5, UPT, UPT, UR14, -0x1, URZ ;  /* 0xffffffff0e057890 */ /* 0x001fc8000fffe0ff */
[----:B------:R-:W-:-:S09]  /*1030*/  UISETP.GE.U32.AND UP0, UPT, UR5, 0xf, UPT ;  /* 0x0000000f0500788c */ /* 0x000fd2000bf06070 */
[----:B------:R-:W-:Y:S05]  /*1040*/  BRA.U !UP0, `(.L_x_21) ;  /* 0x0000000108c07547 */ /* 0x000fea000b800000 */
[----:B------:R-:W0:Y:S01]  /*1050*/  S2UR UR7, SR_CgaCtaId ;  /* 0x00000000000779c3 */ /* 0x000e220000008800 */
[----:B------:R-:W-:Y:S01]  /*1060*/  MOV R19, RZ ;  /* 0x000000ff00137202 */ /* 0x000fe20000000f00 */
[----:B------:R-:W-:Y:S01]  /*1070*/  UMOV UR5, 0x400 ;  /* 0x0000040000057882 */ /* 0x000fe20000000000 */
[----:B------:R-:W-:Y:S01]  /*1080*/  MOV R26, RZ ;  /* 0x000000ff001a7202 */ /* 0x000fe20000000f00 */
[----:B0-----:R-:W-:-:S12]  /*1090*/  ULEA UR5, UR7, UR5, 0x18 ;  /* 0x0000000507057291 */ /* 0x001fd8000f8ec0ff */
.L_x_22:
[----:B------:R-:W-:-:S05]  /*10a0*/  IMAD R28, R26, 0x4, R2 ;  /* 0x000000041a1c7824 */ /* 0x000fca00078e0202 */
[----:B-1----:R-:W2:Y:S04]  /*10b0*/  LDL.128 R4, [R28] ;  /* 0x000000001c047983 */ /* 0x002ea80000100c00 */
[----:B------:R-:W3:Y:S01]  /*10c0*/  LDL.128 R8, [R28+0x10] ;  /* 0x000010001c087983 */ /* 0x000ee20000100c00 */
[----:B------:R-:W-:-:S03]  /*10d0*/  IMAD R27, R21, UR14, R26 ;  /* 0x0000000e151b7c24 */ /* 0x000fc6000f8e021a */
[----:B------:R-:W4:Y:S02]  /*10e0*/  LDL.128 R12, [R28+0x20] ;  /* 0x000020001c0c7983 */ /* 0x000f240000100c00 */
[----:B------:R-:W-:-:S05]  /*10f0*/  LEA R27, R27, UR5, 0x2 ;  /* 0x000000051b1b7c11 */ /* 0x000fca000f8e10ff */
[----:B------:R-:W2:Y:S04]  /*1100*/  LDS R16, [R27] ;  /* 0x000000001b107984 */ /* 0x000ea80000000800 */
[----:B------:R-:W0:Y:S01]  /*1110*/  LDS R29, [R27+0x4] ;  /* 0x000004001b1d7984 */ /* 0x000e220000000800 */
[----:B--2---:R-:W-:-:S03]  /*1120*/  FFMA R4, R4, R16, R19 ;  /* 0x0000001004047223 */ /* 0x004fc60000000013 */
[----:B------:R-:W2:Y:S01]  /*1130*/  LDL.128 R16, [R28+0x30] ;  /* 0x000030001c107983 */ /* 0x000ea20000100c00 */
[----:B0-----:R-:W-:-:S03]  /*1140*/  FFMA R5, R5, R29, R4 ;  /* 0x0000001d05057223 */ /* 0x001fc60000000004 */
[----:B------:R-:W0:Y:S02]  /*1150*/  LDS R4, [R27+0x8] ;  /* 0x000008001b047984 */ /* 0x000e240000000800 */
[----:B0-----:R-:W-:Y:S02]  /*1160*/  FFMA R4, R6, R4, R5 ;  /* 0x0000000406047223 */ /* 0x001fe40000000005 */
[----:B------:R-:W0:Y:S04]  /*1170*/  LDS R5, [R27+0xc] ;  /* 0x00000c001b057984 */ /* 0x000e280000000800 */
[----:B------:R-:W-:Y:S01]  /*1180*/  LDS R6, [R27+0x14] ;  /* 0x000014001b067984 */ /* 0x000fe20000000800 */
[----:B0-----:R-:W-:-:S03]  /*1190*/  FFMA R5, R7, R5, R4 ;  /* 0x0000000507057223 */ /* 0x001fc60000000004 */
[----:B------:R-:W3:Y:S04]  /*11a0*/  LDS R4, [R27+0x10] ;  /* 0x000010001b047984 */ /* 0x000ee80000000800 */
[----:B------:R-:W0:Y:S01]  /*11b0*/  LDS R7, [R27+0x18] ;  /* 0x000018001b077984 */ /* 0x000e220000000800 */
[----:B---3--:R-:W-:-:S03]  /*11c0*/  FFMA R8, R8, R4, R5 ;  /* 0x0000000408087223 */ /* 0x008fc60000000005 */
[----:B------:R-:W1:Y:S04]  /*11d0*/  LDS R4, [R27+0x1c] ;  /* 0x00001c001b047984 */ /* 0x000e680000000800 */
[----:B------:R-:W4:Y:S01]  /*11e0*/  LDS R5, [R27+0x20] ;  /* 0x000020001b057984 */ /* 0x000f220000000800 */
[----:B------:R-:W-:-:S03]  /*11f0*/  FFMA R9, R9, R6, R8 ;  /* 0x0000000609097223 */ /* 0x000fc60000000008 */
[----:B------:R-:W3:Y:S01]  /*1200*/  LDS R6, [R27+0x24] ;  /* 0x000024001b067984 */ /* 0x000ee20000000800 */
[----:B0-----:R-:W-:-:S03]  /*1210*/  FFMA R10, R10, R7, R9 ;  /* 0x000000070a0a7223 */ /* 0x001fc60000000009 */
[----:B------:R-:W0:Y:S04]  /*1220*/  LDS R7, [R27+0x28] ;  /* 0x000028001b077984 */ /* 0x000e280000000800 */
[----:B------:R-:W5:Y:S04]  /*1230*/  LDS R8, [R27+0x2c] ;  /* 0x00002c001b087984 */ /* 0x000f680000000800 */
[----:B------:R-:W2:Y:S01]  /*1240*/  LDS R9, [R27+0x30] ;  /* 0x000030001b097984 */ /* 0x000ea20000000800 */
[----:B-1----:R-:W-:-:S03]  /*1250*/  FFMA R11, R11, R4, R10 ;  /* 0x000000040b0b7223 */ /* 0x002fc6000000000a */
[----:B------:R-:W1:Y:S01]  /*1260*/  LDS R4, [R27+0x34] ;  /* 0x000034001b047984 */ /* 0x000e620000000800 */
[----:B----4-:R-:W-:-:S03]  /*1270*/  FFMA R12, R12, R5, R11 ;  /* 0x000000050c0c7223 */ /* 0x010fc6000000000b */
[----:B------:R-:W4:Y:S04]  /*1280*/  LDS R5, [R27+0x38] ;  /* 0x000038001b057984 */ /* 0x000f280000000800 */
[----:B------:R-:W4:Y:S01]  /*1290*/  LDS R10, [R27+0x3c] ;  /* 0x00003c001b0a7984 */ /* 0x000f220000000800 */
[----:B---3--:R-:W-:Y:S01]  /*12a0*/  FFMA R13, R13, R6, R12 ;  /* 0x000000060d0d7223 */ /* 0x008fe2000000000c */
[----:B------:R-:W-:-:S03]  /*12b0*/  IADD3 R26, PT, PT, R26, 0x10, RZ ;  /* 0x000000101a1a7810 */ /* 0x000fc60007ffe0ff */
[----:B0-----:R-:W-:Y:S01]  /*12c0*/  FFMA R14, R14, R7, R13 ;  /* 0x000000070e0e7223 */ /* 0x001fe2000000000d */
[----:B------:R-:W-:-:S03]  /*12d0*/  ISETP.NE.AND P0, PT, R26, UR20, PT ;  /* 0x000000141a007c0c */ /* 0x000fc6000bf05270 */
[----:B-----5:R-:W-:-:S04]  /*12e0*/  FFMA R15, R15, R8, R14 ;  /* 0x000000080f0f7223 */ /* 0x020fc8000000000e */
[----:B--2---:R-:W-:-:S04]  /*12f0*/  FFMA R16, R16, R9, R15 ;  /* 0x0000000910107223 */ /* 0x004fc8000000000f */
[----:B-1----:R-:W-:-:S04]  /*1300*/  FFMA R17, R17, R4, R16 ;  /* 0x0000000411117223 */ /* 0x002fc80000000010 */
[----:B----4-:R-:W-:-:S04]  /*1310*/  FFMA R18, R18, R5, R17 ;  /* 0x0000000512127223 */ /* 0x010fc80000000011 */
[----:B------:R-:W-:Y:S01]  /*1320*/  FFMA R19, R19, R10, R18 ;  /* 0x0000000a13137223 */ /* 0x000fe20000000012 */
[----:B------:R-:W-:Y:S06]  /*1330*/  @P0 BRA `(.L_x_22) ;  /* 0xfffffffc00580947 */ /* 0x000fec000383ffff */
[----:B------:R-:W-:-:S07]  /*1340*/  MOV R12, UR20 ;  /* 0x00000014000c7c02 */ /* 0x000fce0008000f00 */
.L_x_21:
[----:B------:R-:W-:-:S09]  /*1350*/  UISETP.NE.AND UP1, UPT, UR18, URZ, UPT ;  /* 0x000000ff1200728c */ /* 0x000fd2000bf25270 */
[----:B------:R-:W-:Y:S05]  /*1360*/  BRA.U !UP1, `(.L_x_23) ;  /* 0x0000000509147547 */ /* 0x000fea000b800000 */
[----:B------:R-:W-:Y:S02]  /*1370*/  UIADD3 UR5, UPT, UPT, UR18, -0x1, URZ ;  /* 0xffffffff12057890 */ /* 0x000fe4000fffe0ff */
[----:B------:R-:W-:Y:S02]  /*1380*/  UISETP.NE.AND UP3, UPT, UR19, URZ, UPT ;  /* 0x000000ff1300728c */ /* 0x000fe4000bf65270 */
[----:B------:R-:W-:-:S09]  /*1390*/  UISETP.GE.U32.AND UP2, UPT, UR5, 0x7, UPT ;  /* 0x000000070500788c */ /* 0x000fd2000bf46070 */
[----:B------:R-:W-:Y:S05]  /*13a0*/  BRA.U !UP2, `(.L_x_24) ;  /* 0x000000010a647547 */ /* 0x000fea000b800000 */
[----:B------:R-:W-:-:S05]  /*13b0*/  LEA R14, R12, R2, 0x2 ;  /* 0x000000020c0e7211 */ /* 0x000fca00078e10ff */
[----:B-1----:R-:W2:Y:S04]  /*13c0*/  LDL.128 R4, [R14] ;  /* 0x000000000e047983 */ /* 0x002ea80000100c00 */
[----:B------:R0:W3:Y:S01]  /*13d0*/  LDL.128 R8, [R14+0x10] ;  /* 0x000010000e087983 */ /* 0x0000e20000100c00 */
[----:B------:R-:W-:Y:S01]  /*13e0*/  MOV R15, 0x400 ;  /* 0x00000400000f7802 */ /* 0x000fe20000000f00 */
[----:B------:R-:W-:Y:S01]  /*13f0*/  IMAD R13, R21, UR14, R12 ;  /* 0x0000000e150d7c24 */ /* 0x000fe2000f8e020c */
[----:B------:R-:W-:Y:S01]  /*1400*/  IADD3 R12, PT, PT, R12, 0x8, RZ ;  /* 0x000000080c0c7810 */ /* 0x000fe20007ffe0ff */
[----:B------:R-:W1:Y:S02]  /*1410*/  S2R R16, SR_CgaCtaId ;  /* 0x0000000000107919 */ /* 0x000e640000008800 */
[----:B-1----:R-:W-:-:S04]  /*1420*/  LEA R16, R16, R15, 0x18 ;  /* 0x0000000f10107211 */ /* 0x002fc800078ec0ff */
[----:B------:R-:W-:-:S05]  /*1430*/  LEA R18, R13, R16, 0x2 ;  /* 0x000000100d127211 */ /* 0x000fca00078e10ff */
[----:B------:R-:W2:Y:S04]  /*1440*/  LDS R17, [R18] ;  /* 0x0000000012117984 */ /* 0x000ea80000000800 */
[----:B------:R-:W1:Y:S04]  /*1450*/  LDS R27, [R18+0x4] ;  /* 0x00000400121b7984 */ /* 0x000e680000000800 */
[----:B------:R-:W4:Y:S04]  /*1460*/  LDS R15, [R18+0x8] ;  /* 0x00000800120f7984 */ /* 0x000f280000000800 */
[----:B------:R-:W5:Y:S04]  /*1470*/  LDS R16, [R18+0xc] ;  /* 0x00000c0012107984 */ /* 0x000f680000000800 */
[----:B------:R-:W3:Y:S04]  /*1480*/  LDS R13, [R18+0x10] ;  /* 0x00001000120d7984 */ /* 0x000ee80000000800 */
[----:B0-----:R-:W0:Y:S01]  /*1490*/  LDS R14, [R18+0x14] ;  /* 0x00001400120e7984 */ /* 0x001e220000000800 */
[----:B--2---:R-:W-:-:S03]  /*14a0*/  FFMA R26, R4, R17, R19 ;  /* 0x00000011041a7223 */ /* 0x004fc60000000013 */
[----:B------:R-:W2:Y:S01]  /*14b0*/  LDS R17, [R18+0x18] ;  /* 0x0000180012117984 */ /* 0x000ea20000000800 */
[----:B-1----:R-:W-:-:S03]  /*14c0*/  FFMA R26, R27, R5, R26 ;  /* 0x000000051b1a7223 */ /* 0x002fc6000000001a */
[----:B------:R-:W1:Y:S01]  /*14d0*/  LDS R4, [R18+0x1c] ;  /* 0x00001c0012047984 */ /* 0x000e620000000800 */
[----:B----4-:R-:W-:-:S04]  /*14e0*/  FFMA R15, R15, R6, R26 ;  /* 0x000000060f0f7223 */ /* 0x010fc8000000001a */
[----:B-----5:R-:W-:-:S04]  /*14f0*/  FFMA R7, R16, R7, R15 ;  /* 0x0000000710077223 */ /* 0x020fc8000000000f */
[----:B---3--:R-:W-:-:S04]  /*1500*/  FFMA R7, R8, R13, R7 ;  /* 0x0000000d08077223 */ /* 0x008fc80000000007 */
[----:B0-----:R-:W-:-:S04]  /*1510*/  FFMA R14, R14, R9, R7 ;  /* 0x000000090e0e7223 */ /* 0x001fc80000000007 */
[----:B--2---:R-:W-:-:S04]  /*1520*/  FFMA R17, R17, R10, R14 ;  /* 0x0000000a11117223 */ /* 0x004fc8000000000e */
[----:B-1----:R-:W-:-:S07]  /*1530*/  FFMA R19, R4, R11, R17 ;  /* 0x0000000b04137223 */ /* 0x002fce0000000011 */
.L_x_24:
[----:B------:R-:W-:Y:S05]  /*1540*/  BRA.U !UP3, `(.L_x_23) ;  /* 0x000000010b9c7547 */ /* 0x000fea000b800000 */
[----:B------:R-:W-:Y:S02]  /*1550*/  UIADD3 UR5, UPT, UPT, UR19, -0x1, URZ ;  /* 0xffffffff13057890 */ /* 0x000fe4000fffe0ff */
[----:B------:R-:W-:Y:S02]  /*1560*/  UISETP.NE.AND UP3, UPT, UR21, URZ, UPT ;  /* 0x000000ff1500728c */ /* 0x000fe4000bf65270 */
[----:B------:R-:W-:-:S09]  /*1570*/  UISETP.GE.U32.AND UP2, UPT, UR5, 0x3, UPT ;  /* 0x000000030500788c */ /* 0x000fd2000bf46070 */
[----:B------:R-:W-:Y:S05]  /*1580*/  BRA.U !UP2, `(.L_x_25) ;  /* 0x000000010a407547 */ /* 0x000fea000b800000 */
[----:B------:R-:W-:-:S06]  /*1590*/  LEA R4, R12, R2, 0x2 ;  /* 0x000000020c047211 */ /* 0x000fcc00078e10ff */
[----:B-1----:R-:W2:Y:S01]  /*15a0*/  LDL.128 R4, [R4] ;  /* 0x0000000004047983 */ /* 0x002ea20000100c00 */
[----:B------:R-:W-:Y:S01]  /*15b0*/  MOV R9, 0x400 ;  /* 0x0000040000097802 */ /* 0x000fe20000000f00 */
[----:B------:R-:W-:Y:S01]  /*15c0*/  IMAD R8, R21, UR14, R12 ;  /* 0x0000000e15087c24 */ /* 0x000fe2000f8e020c */
[----:B------:R-:W0:Y:S01]  /*15d0*/  S2R R10, SR_CgaCtaId ;  /* 0x00000000000a7919 */ /* 0x000e220000008800 */
[----:B------:R-:W-:Y:S01]  /*15e0*/  VIADD R12, R12, 0x4 ;  /* 0x000000040c0c7836 */ /* 0x000fe20000000000 */
[----:B0-----:R-:W-:-:S04]  /*15f0*/  LEA R9, R10, R9, 0x18 ;  /* 0x000000090a097211 */ /* 0x001fc800078ec0ff */
[----:B------:R-:W-:-:S05]  /*1600*/  LEA R8, R8, R9, 0x2 ;  /* 0x0000000908087211 */ /* 0x000fca00078e10ff */
[----:B------:R-:W2:Y:S04]  /*1610*/  LDS R9, [R8] ;  /* 0x0000000008097984 */ /* 0x000ea80000000800 */
[----:B------:R-:W0:Y:S04]  /*1620*/  LDS R11, [R8+0x4] ;  /* 0x00000400080b7984 */ /* 0x000e280000000800 */
[----:B------:R-:W1:Y:S04]  /*1630*/  LDS R14, [R8+0x8] ;  /* 0x00000800080e7984 */ /* 0x000e680000000800 */
[----:B------:R-:W3:Y:S01]  /*1640*/  LDS R13, [R8+0xc] ;  /* 0x00000c00080d7984 */ /* 0x000ee20000000800 */
[----:B--2---:R-:W-:-:S04]  /*1650*/  FFMA R10, R4, R9, R19 ;  /* 0x00000009040a7223 */ /* 0x004fc80000000013 */
[----:B0-----:R-:W-:-:S04]  /*1660*/  FFMA R5, R11, R5, R10 ;  /* 0x000000050b057223 */ /* 0x001fc8000000000a */
[----:B-1----:R-:W-:-:S04]  /*1670*/  FFMA R6, R14, R6, R5 ;  /* 0x000000060e067223 */ /* 0x002fc80000000005 */
[----:B---3--:R-:W-:-:S07]  /*1680*/  FFMA R19, R13, R7, R6 ;  /* 0x000000070d137223 */ /* 0x008fce0000000006 */
.L_x_25:
[----:B------:R-:W-:Y:S05]  /*1690*/  BRA.U !UP3, `(.L_x_23) ;  /* 0x000000010b487547 */ /* 0x000fea000b800000 */
[----:B-1----:R-:W-:-:S05]  /*16a0*/  LEA R6, R12, R2, 0x2 ;  /* 0x000000020c067211 */ /* 0x002fca00078e10ff */
[----:B------:R-:W2:Y:S01]  /*16b0*/  LDL.64 R4, [R6] ;  /* 0x0000000006047983 */ /* 0x000ea20000100a00 */
[----:B------:R-:W-:Y:S01]  /*16c0*/  MOV R7, 0x400 ;  /* 0x0000040000077802 */ /* 0x000fe20000000f00 */
[----:B------:R-:W-:Y:S01]  /*16d0*/  IMAD R12, R21, UR14, R12 ;  /* 0x0000000e150c7c24 */ /* 0x000fe2000f8e020c */
[----:B------:R-:W-:Y:S01]  /*16e0*/  UISETP.NE.AND UP2, UPT, UR21, 0x1, UPT ;  /* 0x000000011500788c */ /* 0x000fe2000bf45270 */
[----:B------:R-:W0:Y:S02]  /*16f0*/  S2R R8, SR_CgaCtaId ;  /* 0x0000000000087919 */ /* 0x000e240000008800 */
[----:B0-----:R-:W-:-:S04]  /*1700*/  LEA R7, R8, R7, 0x18 ;  /* 0x0000000708077211 */ /* 0x001fc800078ec0ff */
[----:B------:R-:W-:-:S05]  /*1710*/  LEA R12, R12, R7, 0x2 ;  /* 0x000000070c0c7211 */ /* 0x000fca00078e10ff */
[----:B------:R-:W2:Y:S02]  /*1720*/  LDS R7, [R12] ;  /* 0x000000000c077984 */ /* 0x000ea40000000800 */
[----:B--2---:R-:W-:Y:S01]  /*1730*/  FFMA R19, R4, R7, R19 ;  /* 0x0000000704137223 */ /* 0x004fe20000000013 */
[----:B------:R-:W-:Y:S06]  /*1740*/  BRA.U !UP2, `(.L_x_23) ;  /* 0x000000010a1c7547 */ /* 0x000fec000b800000 */
[----:B------:R-:W2:Y:S01]  /*1750*/  LDL R6, [R6+0x8] ;  /* 0x0000080006067983 */ /* 0x000ea20000100800 */
[----:B------:R-:W-:-:S03]  /*1760*/  UISETP.NE.AND UP2, UPT, UR21, 0x2, UPT ;  /* 0x000000021500788c */ /* 0x000fc6000bf45270 */
[----:B------:R-:W0:Y:S03]  /*1770*/  LDS R4, [R12+0x4] ;  /* 0x000004000c047984 */ /* 0x000e260000000800 */
[----:B------:R-:W-:-:S13]  /*1780*/  PLOP3.LUT P0, PT, PT, PT, UP2, 0x80, 0x8 ;  /* 0x000000000008781c */ /* 0x000fda0003f0f028 */
[----:B------:R-:W2:Y:S01]  /*1790*/  @P0 LDS R8, [R12+0x8] ;  /* 0x000008000c080984 */ /* 0x000ea20000000800 */
[----:B0-----:R-:W-:-:S04]  /*17a0*/  FFMA R19, R4, R5, R19 ;  /* 0x0000000504137223 */ /* 0x001fc80000000013 */
[----:B--2---:R-:W-:-:S07]  /*17b0*/  @P0 FFMA R19, R8, R6, R19 ;  /* 0x0000000608130223 */ /* 0x004fce0000000013 */
.L_x_23:
[----:B------:R-:W0:Y:S01]  /*17c0*/  LDCU UR5, c[0x0][0x3b0] ;  /* 0x00007600ff0577ac */ /* 0x000e220008000800 */
[----:B------:R-:W-:Y:S01]  /*17d0*/  HFMA2 R10, -RZ, RZ, 3.7421875, 0 ;  /* 0x437c0000ff0a7431 */ /* 0x000fe200000001ff */
[----:B------:R-:W-:Y:S01]  /*17e0*/  MOV R7, 0x3bbb989d ;  /* 0x3bbb989d00077802 */ /* 0x000fe20000000f00 */
[----:B0-----:R-:W-:-:S05]  /*17f0*/  FMUL R19, R19, UR5 ;  /* 0x0000000513137c20 */ /* 0x001fca0008400000 */
[----:B------:R-:W-:-:S05]  /*1800*/  FMNMX R18, R25, R19, !PT ;  /* 0x0000001319127209 */ /* 0x000fca0007800000 */
[--C-:B------:R-:W-:Y:S01]  /*1810*/  FADD R19, R19, -R18.reuse ;  /* 0x8000001213137221 */ /* 0x100fe20000000000 */
[----:B------:R-:W-:-:S03]  /*1820*/  FADD R4, R25, -R18 ;  /* 0x8000001219047221 */ /* 0x000fc60000000000 */
[----:B------:R-:W-:-:S04]  /*1830*/  FFMA.SAT R5, R19, R7, 0.5 ;  /* 0x3f00000013057423 */ /* 0x000fc80000002007 */
[----:B-1----:R-:W-:Y:S01]  /*1840*/  FFMA.RM R6, R5, R10, 12582913 ;  /* 0x4b40000105067423 */ /* 0x002fe2000000400a */
[----:B------:R-:W-:-:S03]  /*1850*/  FFMA.SAT R5, R4, R7, 0.5 ;  /* 0x3f00000004057423 */ /* 0x000fc60000002007 */
[C---:B------:R-:W-:Y:S01]  /*1860*/  FADD R8, R6.reuse, -12583039 ;  /* 0xcb40007f06087421 */ /* 0x040fe20000000000 */
[----:B------:R-:W-:Y:S01]  /*1870*/  FFMA.RM R5, R5, R10, 12582913 ;  /* 0x4b40000105057423 */ /* 0x000fe2000000400a */
[----:B------:R-:W-:Y:S02]  /*1880*/  SHF.L.U32 R16, R6, 0x17, RZ ;  /* 0x0000001706107819 */ /* 0x000fe400000006ff */
[----:B------:R-:W-:Y:S01]  /*1890*/  FFMA R8, R19, 1.4426950216293334961, -R8 ;  /* 0x3fb8aa3b13087823 */ /* 0x000fe20000000808 */
[C---:B------:R-:W-:Y:S01]  /*18a0*/  FADD R7, R5.reuse, -12583039 ;  /* 0xcb40007f05077421 */ /* 0x040fe20000000000 */
[----:B------:R-:W-:Y:S02]  /*18b0*/  SHF.L.U32 R17, R5, 0x17, RZ ;  /* 0x0000001705117819 */ /* 0x000fe400000006ff */
[----:B------:R-:W-:Y:S01]  /*18c0*/  FFMA R8, R19, 1.925963033500011079e-08, R8 ;  /* 0x32a5706013087823 */ /* 0x000fe20000000008 */
[----:B------:R-:W-:-:S03]  /*18d0*/  FFMA R7, R4, 1.4426950216293334961, -R7 ;  /* 0x3fb8aa3b04077823 */ /* 0x000fc60000000807 */
[----:B------:R-:W0:Y:S01]  /*18e0*/  MUFU.EX2 R9, R8 ;  /* 0x0000000800097308 */ /* 0x000e220000000800 */
[----:B------:R-:W-:-:S07]  /*18f0*/  FFMA R7, R4, 1.925963033500011079e-08, R7 ;  /* 0x32a5706004077823 */ /* 0x000fce0000000007 */
[----:B------:R-:W1:Y:S01]  /*1900*/  MUFU.EX2 R4, R7 ;  /* 0x0000000700047308 */ /* 0x000e620000000800 */
[----:B0-----:R-:W-:Y:S01]  /*1910*/  FMUL R16, R16, R9 ;  /* 0x0000000910107220 */ /* 0x001fe20000400000 */
[----:B-1----:R-:W-:Y:S01]  /*1920*/  FMUL R17, R17, R4 ;  /* 0x0000000411117220 */ /* 0x002fe20000400000 */
[----:B------:R-:W-:-:S03]  /*1930*/  MOV R4, RZ ;  /* 0x000000ff00047202 */ /* 0x000fc60000000f00 */
[----:B------:R-:W-:Y:S01]  /*1940*/  FFMA R23, R23, R17, R16 ;  /* 0x0000001117177223 */ /* 0x000fe20000000010 */
[----:B------:R-:W-:Y:S06]  /*1950*/  BRA.U !UP0, `(.L_x_26) ;  /* 0x0000000508007547 */ /* 0x000fec000b800000 */
[----:B------:R-:W-:-:S07]  /*1960*/  MOV R25, RZ ;  /* 0x000000ff00197202 */ /* 0x000fce0000000f00 */
.L_x_27:
[----:B--2---:R-:W-:-:S05]  /*1970*/  LEA R19, R25, UR10, 0x2 ;  /* 0x0000000a19137c11 */ /* 0x004fca000f8e10ff */
[----:B------:R-:W2:Y:S04]  /*1980*/  LDL.128 R12, [R19] ;  /* 0x00000000130c7983 */ /* 0x000ea80000100c00 */
[----:B------:R-:W3:Y:S01]  /*1990*/  LDL.128 R4, [R19+0x10] ;  /* 0x0000100013047983 */ /* 0x000ee20000100c00 */
[----:B------:R-:W-:-:S05]  /*19a0*/  IMAD R26, R21, UR14, R25 ;  /* 0x0000000e151a7c24 */ /* 0x000fca000f8e0219 */
[----:B------:R-:W-:-:S05]  /*19b0*/  LEA R26, R26, UR4, 0x2 ;  /* 0x000000041a1a7c11 */ /* 0x000fca000f8e10ff */
[----:B------:R-:W0:Y:S04]  /*19c0*/  LDS R11, [R26] ;  /* 0x000000001a0b7984 */ /* 0x000e280000000800 */
[----:B------:R-:W-:Y:S04]  /*19d0*/  LDS R27, [R26+0x4] ;  /* 0x000004001a1b7984 */ /* 0x000fe80000000800 */
[----:B------:R-:W1:Y:S04]  /*19e0*/  LDS R9, [R26+0xc] ;  /* 0x00000c001a097984 */ /* 0x000e680000000800 */
[----:B------:R-:W4:Y:S01]  /*19f0*/  LDS R29, [R26+0x8] ;  /* 0x000008001a1d7984 */ /* 0x000f220000000800 */
[C---:B0-----:R-:W-:Y:S01]  /*1a00*/  FMUL R8, R16.reuse, R11 ;  /* 0x0000000b10087220 */ /* 0x041fe20000400000 */
[C---:B-1----:R-:W-:Y:S01]  /*1a10*/  FMUL R10, R16.reuse, R9 ;  /* 0x00000009100a7220 */ /* 0x042fe20000400000 */
[----:B----4-:R-:W-:-:S02]  /*1a20*/  FMUL R29, R16, R29 ;  /* 0x0000001d101d7220 */ /* 0x010fc40000400000 */
[C---:B--2---:R-:W-:Y:S01]  /*1a30*/  FFMA R12, R17.reuse, R12, R8 ;  /* 0x0000000c110c7223 */ /* 0x044fe20000000008 */
[----:B------:R-:W-:Y:S01]  /*1a40*/  FMUL R8, R16, R27 ;  /* 0x0000001b10087220 */ /* 0x000fe20000400000 */
[C---:B------:R-:W-:Y:S01]  /*1a50*/  FFMA R15, R17.reuse, R15, R10 ;  /* 0x0000000f110f7223 */ /* 0x040fe2000000000a */
[C---:B------:R-:W-:Y:S01]  /*1a60*/  FFMA R14, R17.reuse, R14, R29 ;  /* 0x0000000e110e7223 */ /* 0x040fe2000000001d */
[----:B------:R-:W0:Y:S01]  /*1a70*/  LDS R27, [R26+0x10] ;  /* 0x000010001a1b7984 */ /* 0x000e220000000800 */
[----:B------:R-:W-:-:S03]  /*1a80*/  FFMA R13, R17, R13, R8 ;  /* 0x0000000d110d7223 */ /* 0x000fc60000000008 */
[----:B------:R-:W2:Y:S04]  /*1a90*/  LDL.128 R8, [R19+0x20] ;  /* 0x0000200013087983 */ /* 0x000ea80000100c00 */
[----:B------:R1:W-:Y:S04]  /*1aa0*/  STL.128 [R19], R12 ;  /* 0x0000000c13007387 */ /* 0x0003e80000100c00 */
[----:B------:R-:W-:Y:S04]  /*1ab0*/  LDS R29, [R26+0x24] ;  /* 0x000024001a1d7984 */ /* 0x000fe80000000800 */
[----:B-1----:R-:W4:Y:S01]  /*1ac0*/  LDL.128 R12, [R19+0x30] ;  /* 0x00003000130c7983 */ /* 0x002f220000100c00 */
[----:B------:R-:W-:-:S05]  /*1ad0*/  VIADD R25, R25, 0x10 ;  /* 0x0000001019197836 */ /* 0x000fca0000000000 */
[----:B------:R-:W-:Y:S01]  /*1ae0*/  ISETP.NE.AND P0, PT, R25, UR20, PT ;  /* 0x0000001419007c0c */ /* 0x000fe2000bf05270 */
[C---:B0-----:R-:W-:Y:S02]  /*1af0*/  FMUL R28, R16.reuse, R27 ;  /* 0x0000001b101c7220 */ /* 0x041fe40000400000 */
[----:B------:R-:W0:Y:S02]  /*1b00*/  LDS R27, [R26+0x14] ;  /* 0x000014001a1b7984 */ /* 0x000e240000000800 */
[C---:B---3--:R-:W-:Y:S01]  /*1b10*/  FFMA R4, R17.reuse, R4, R28 ;  /* 0x0000000411047223 */ /* 0x048fe2000000001c */
[C---:B0-----:R-:W-:Y:S02]  /*1b20*/  FMUL R28, R16.reuse, R27 ;  /* 0x0000001b101c7220 */ /* 0x041fe40000400000 */
[----:B------:R-:W0:Y:S02]  /*1b30*/  LDS R27, [R26+0x18] ;  /* 0x000018001a1b7984 */ /* 0x000e240000000800 */
[----:B------:R-:W-:Y:S01]  /*1b40*/  FFMA R5, R17, R5, R28 ;  /* 0x0000000511057223 */ /* 0x000fe2000000001c */
[----:B0-----:R-:W-:-:S04]  /*1b50*/  FMUL R27, R16, R27 ;  /* 0x0000001b101b7220 */ /* 0x001fc80000400000 */
[C---:B------:R-:W-:Y:S02]  /*1b60*/  FFMA R6, R17.reuse, R6, R27 ;  /* 0x0000000611067223 */ /* 0x040fe4000000001b */
[----:B------:R-:W0:Y:S02]  /*1b70*/  LDS R27, [R26+0x1c] ;  /* 0x00001c001a1b7984 */ /* 0x000e240000000800 */
[----:B0-----:R-:W-:Y:S02]  /*1b80*/  FMUL R28, R16, R27 ;  /* 0x0000001b101c7220 */ /* 0x001fe40000400000 */
[----:B------:R-:W0:Y:S02]  /*1b90*/  LDS R27, [R26+0x20] ;  /* 0x000020001a1b7984 */ /* 0x000e240000000800 */
[----:B------:R-:W-:-:S05]  /*1ba0*/  FFMA R7, R17, R7, R28 ;  /* 0x0000000711077223 */ /* 0x000fca000000001c */
[----:B------:R-:W-:Y:S04]  /*1bb0*/  STL.128 [R19+0x10], R4 ;  /* 0x0000100413007387 */ /* 0x000fe80000100c00 */
[----:B------:R-:W-:Y:S04]  /*1bc0*/  LDS R5, [R26+0x28] ;  /* 0x000028001a057984 */ /* 0x000fe80000000800 */
[----:B------:R-:W1:Y:S04]  /*1bd0*/  LDS R6, [R26+0x30] ;  /* 0x000030001a067984 */ /* 0x000e680000000800 */
[----:B------:R-:W-:Y:S01]  /*1be0*/  LDS R7, [R26+0x34] ;  /* 0x000034001a077984 */ /* 0x000fe20000000800 */
[----:B0-----:R-:W-:-:S03]  /*1bf0*/  FMUL R28, R16, R27 ;  /* 0x0000001b101c7220 */ /* 0x001fc60000400000 */
[----:B------:R-:W0:Y:S01]  /*1c00*/  LDS R27, [R26+0x2c] ;  /* 0x00002c001a1b7984 */ /* 0x000e220000000800 */
[C---:B-1----:R-:W-:Y:S01]  /*1c10*/  FMUL R6, R16.reuse, R6 ;  /* 0x0000000610067220 */ /* 0x042fe20000400000 */
[C---:B0-----:R-:W-:Y:S01]  /*1c20*/  FMUL R4, R16.reuse, R27 ;  /* 0x0000001b10047220 */ /* 0x041fe20000400000 */
[C---:B--2---:R-:W-:Y:S01]  /*1c30*/  FFMA R8, R17.reuse, R8, R28 ;  /* 0x0000000811087223 */ /* 0x044fe2000000001c */
[C---:B------:R-:W-:Y:S01]  /*1c40*/  FMUL R28, R16.reuse, R29 ;  /* 0x0000001d101c7220 */ /* 0x040fe20000400000 */
[C---:B------:R-:W-:Y:S01]  /*1c50*/  FMUL R29, R16.reuse, R5 ;  /* 0x00000005101d7220 */ /* 0x040fe20000400000 */
[C---:B------:R-:W-:Y:S01]  /*1c60*/  FFMA R11, R17.reuse, R11, R4 ;  /* 0x0000000b110b7223 */ /* 0x040fe20000000004 */
[----:B------:R-:W0:Y:S01]  /*1c70*/  LDS R5, [R26+0x38] ;  /* 0x000038001a057984 */ /* 0x000e220000000800 */
[C---:B------:R-:W-:Y:S01]  /*1c80*/  FFMA R9, R17.reuse, R9, R28 ;  /* 0x0000000911097223 */ /* 0x040fe2000000001c */
[C---:B------:R-:W-:Y:S01]  /*1c90*/  FFMA R10, R17.reuse, R10, R29 ;  /* 0x0000000a110a7223 */ /* 0x040fe2000000001d */
[C---:B------:R-:W-:Y:S01]  /*1ca0*/  FMUL R4, R16.reuse, R7 ;  /* 0x0000000710047220 */ /* 0x040fe20000400000 */
[----:B------:R-:W1:Y:S04]  /*1cb0*/  LDS R29, [R26+0x3c] ;  /* 0x00003c001a1d7984 */ /* 0x000e680000000800 */
[----:B------:R2:W-:Y:S01]  /*1cc0*/  STL.128 [R19+0x20], R8 ;  /* 0x0000200813007387 */ /* 0x0005e20000100c00 */
[C---:B----4-:R-:W-:Y:S01]  /*1cd0*/  FFMA R12, R17.reuse, R12, R6 ;  /* 0x0000000c110c7223 */ /* 0x050fe20000000006 */
[----:B------:R-:W-:Y:S01]  /*1ce0*/  FFMA R13, R17, R13, R4 ;  /* 0x0000000d110d7223 */ /* 0x000fe20000000004 */
[C---:B0-----:R-:W-:Y:S01]  /*1cf0*/  FMUL R5, R16.reuse, R5 ;  /* 0x0000000510057220 */ /* 0x041fe20000400000 */
[----:B-1----:R-:W-:-:S03]  /*1d00*/  FMUL R28, R16, R29 ;  /* 0x0000001d101c7220 */ /* 0x002fc60000400000 */
[C---:B------:R-:W-:Y:S01]  /*1d10*/  FFMA R14, R17.reuse, R14, R5 ;  /* 0x0000000e110e7223 */ /* 0x040fe20000000005 */
[----:B------:R-:W-:-:S05]  /*1d20*/  FFMA R15, R17, R15, R28 ;  /* 0x0000000f110f7223 */ /* 0x000fca000000001c */
[----:B------:R2:W-:Y:S01]  /*1d30*/  STL.128 [R19+0x30], R12 ;  /* 0x0000300c13007387 */ /* 0x0005e20000100c00 */
[----:B------:R-:W-:Y:S05]  /*1d40*/  @P0 BRA `(.L_x_27) ;  /* 0xfffffffc00080947 */ /* 0x000fea000383ffff */
[----:B------:R-:W-:-:S07]  /*1d50*/  MOV R4, UR20 ;  /* 0x0000001400047c02 */ /* 0x000fce0008000f00 */
.L_x_26:
[----:B------:R-:W-:Y:S01]  /*1d60*/  MOV R25, R18 ;  /* 0x0000001200197202 */ /* 0x000fe20000000f00 */
[----:B------:R-:W-:Y:S06]  /*1d70*/  BRA.U !UP1, `(.L_x_20) ;  /* 0x0000000509a47547 */ /* 0x000fec000b800000 */
[----:B------:R-:W-:Y:S02]  /*1d80*/  UIADD3 UR5, UPT, UPT, UR18, -0x1, URZ ;  /* 0xffffffff12057890 */ /* 0x000fe4000fffe0ff */
[----:B------:R-:W-:Y:S02]  /*1d90*/  UISETP.NE.AND UP1, UPT, UR19, URZ, UPT ;  /* 0x000000ff1300728c */ /* 0x000fe4000bf25270 */
[----:B------:R-:W-:-:S09]  /*1da0*/  UISETP.GE.U32.AND UP0, UPT, UR5, 0x7, UPT ;  /* 0x000000070500788c */ /* 0x000fd2000bf06070 */
[----:B------:R-:W-:Y:S05]  /*1db0*/  BRA.U !UP0, `(.L_x_28) ;  /* 0x0000000108b07547 */ /* 0x000fea000b800000 */
[----:B------:R-:W-:-:S05]  /*1dc0*/  LEA R5, R4, UR10, 0x2 ;  /* 0x0000000a04057c11 */ /* 0x000fca000f8e10ff */
[----:B--2---:R-:W2:Y:S04]  /*1dd0*/  LDL R9, [R5] ;  /* 0x0000000005097983 */ /* 0x004ea80000100800 */
[----:B------:R-:W3:Y:S04]  /*1de0*/  LDL R28, [R5+0x4] ;  /* 0x00000400051c7983 */ /* 0x000ee80000100800 */
[----:B------:R-:W4:Y:S04]  /*1df0*/  LDL R26, [R5+0x8] ;  /* 0x00000800051a7983 */ /* 0x000f280000100800 */
[----:B------:R-:W5:Y:S04]  /*1e00*/  LDL R14, [R5+0xc] ;  /* 0x00000c00050e7983 */ /* 0x000f680000100800 */
[----:B------:R-:W5:Y:S04]  /*1e10*/  LDL R12, [R5+0x10] ;  /* 0x00001000050c7983 */ /* 0x000f680000100800 */
[----:B------:R-:W5:Y:S04]  /*1e20*/  LDL R10, [R5+0x14] ;  /* 0x00001400050a7983 */ /* 0x000f680000100800 */
[----:B------:R-:W5:Y:S04]  /*1e30*/  LDL R8, [R5+0x18] ;  /* 0x0000180005087983 */ /* 0x000f680000100800 */
[----:B------:R-:W5:Y:S01]  /*1e40*/  LDL R6, [R5+0x1c] ;  /* 0x00001c0005067983 */ /* 0x000f620000100800 */
[----:B------:R-:W-:Y:S01]  /*1e50*/  IMAD R7, R21, UR14, R4 ;  /* 0x0000000e15077c24 */ /* 0x000fe2000f8e0204 */
[----:B------:R-:W-:-:S04]  /*1e60*/  IADD3 R4, PT, PT, R4, 0x8, RZ ;  /* 0x0000000804047810 */ /* 0x000fc80007ffe0ff */
[----:B------:R-:W-:-:S05]  /*1e70*/  LEA R7, R7, UR4, 0x2 ;  /* 0x0000000407077c11 */ /* 0x000fca000f8e10ff */
[----:B------:R-:W0:Y:S04]  /*1e80*/  LDS R11, [R7] ;  /* 0x00000000070b7984 */ /* 0x000e280000000800 */
[----:B------:R-:W1:Y:S04]  /*1e90*/  LDS R13, [R7+0x4] ;  /* 0x00000400070d7984 */ /* 0x000e680000000800 */
[----:B------:R-:W1:Y:S04]  /*1ea0*/  LDS R15, [R7+0x8] ;  /* 0x00000800070f7984 */ /* 0x000e680000000800 */
[----:B------:R-:W1:Y:S04]  /*1eb0*/  LDS R25, [R7+0x10] ;  /* 0x0000100007197984 */ /* 0x000e680000000800 */
[----:B------:R-:W1:Y:S01]  /*1ec0*/  LDS R19, [R7+0x1c] ;  /* 0x00001c0007137984 */ /* 0x000e620000000800 */
[C---:B0-----:R-:W-:Y:S01]  /*1ed0*/  FMUL R11, R16.reuse, R11 ;  /* 0x0000000b100b7220 */ /* 0x041fe20000400000 */
[C---:B-1----:R-:W-:Y:S01]  /*1ee0*/  FMUL R13, R16.reuse, R13 ;  /* 0x0000000d100d7220 */ /* 0x042fe20000400000 */
[C---:B------:R-:W-:Y:S01]  /*1ef0*/  FMUL R15, R16.reuse, R15 ;  /* 0x0000000f100f7220 */ /* 0x040fe20000400000 */
[C---:B------:R-:W-:Y:S01]  /*1f00*/  FMUL R25, R16.reuse, R25 ;  /* 0x0000001910197220 */ /* 0x040fe20000400000 */
[----:B------:R-:W-:Y:S01]  /*1f10*/  FMUL R19, R16, R19 ;  /* 0x0000001310137220 */ /* 0x000fe20000400000 */
[----:B--2---:R-:W-:-:S02]  /*1f20*/  FFMA R9, R17, R9, R11 ;  /* 0x0000000911097223 */ /* 0x004fc4000000000b */
[----:B------:R-:W0:Y:S01]  /*1f30*/  LDS R11, [R7+0xc] ;  /* 0x00000c00070b7984 */ /* 0x000e220000000800 */
[----:B---3--:R-:W-:-:S03]  /*1f40*/  FFMA R28, R17, R28, R13 ;  /* 0x0000001c111c7223 */ /* 0x008fc6000000000d */
[----:B------:R-:W1:Y:S01]  /*1f50*/  LDS R13, [R7+0x18] ;  /* 0x00001800070d7984 */ /* 0x000e620000000800 */
[----:B----4-:R-:W-:-:S03]  /*1f60*/  FFMA R26, R17, R26, R15 ;  /* 0x0000001a111a7223 */ /* 0x010fc6000000000f */
[----:B------:R-:W2:Y:S04]  /*1f70*/  LDS R15, [R7+0x14] ;  /* 0x00001400070f7984 */ /* 0x000ea80000000800 */
[----:B------:R3:W-:Y:S01]  /*1f80*/  STL [R5], R9 ;  /* 0x0000000905007387 */ /* 0x0007e20000100800 */
[----:B-----5:R-:W-:-:S03]  /*1f90*/  FFMA R12, R17, R12, R25 ;  /* 0x0000000c110c7223 */ /* 0x020fc60000000019 */
[----:B------:R3:W-:Y:S04]  /*1fa0*/  STL [R5+0x4], R28 ;  /* 0x0000041c05007387 */ /* 0x0007e80000100800 */
[----:B------:R3:W-:Y:S04]  /*1fb0*/  STL [R5+0x8], R26 ;  /* 0x0000081a05007387 */ /* 0x0007e80000100800 */
[----:B------:R3:W-:Y:S01]  /*1fc0*/  STL [R5+0x10], R12 ;  /* 0x0000100c05007387 */ /* 0x0007e20000100800 */
[----:B------:R-:W-:-:S05]  /*1fd0*/  FFMA R6, R17, R6, R19 ;  /* 0x0000000611067223 */ /* 0x000fca0000000013 */
[----:B------:R3:W-:Y:S01]  /*1fe0*/  STL [R5+0x1c], R6 ;  /* 0x00001c0605007387 */ /* 0x0007e20000100800 */
[C---:B0-----:R-:W-:Y:S01]  /*1ff0*/  FMUL R11, R16.reuse, R11 ;  /* 0x0000000b100b7220 */ /* 0x041fe20000400000 */
[----:B-1----:R-:W-:-:S03]  /*2000*/  FMUL R13, R16, R13 ;  /* 0x0000000d100d7220 */ /* 0x002fc60000400000 */
[C---:B------:R-:W-:Y:S01]  /*2010*/  FFMA R14, R17.reuse, R14, R11 ;  /* 0x0000000e110e7223 */ /* 0x040fe2000000000b */
[----:B--2---:R-:W-:Y:S01]  /*2020*/  FMUL R15, R16, R15 ;  /* 0x0000000f100f7220 */ /* 0x004fe20000400000 */
[----:B------:R-:W-:-:S03]  /*2030*/  FFMA R8, R17, R8, R13 ;  /* 0x0000000811087223 */ /* 0x000fc6000000000d */
[----:B------:R3:W-:Y:S01]  /*2040*/  STL [R5+0xc], R14 ;  /* 0x00000c0e05007387 */ /* 0x0007e20000100800 */
[----:B------:R-:W-:-:S03]  /*2050*/  FFMA R10, R17, R10, R15 ;  /* 0x0000000a110a7223 */ /* 0x000fc6000000000f */
[----:B------:R3:W-:Y:S04]  /*2060*/  STL [R5+0x18], R8 ;  /* 0x0000180805007387 */ /* 0x0007e80000100800 */
[----:B------:R3:W-:Y:S02]  /*2070*/  STL [R5+0x14], R10 ;  /* 0x0000140a05007387 */ /* 0x0007e40000100800 */
.L_x_28:
[----:B------:R-:W-:Y:S01]  /*2080*/  MOV R25, R18 ;  /* 0x0000001200197202 */ /* 0x000fe20000000f00 */
[----:B------:R-:W-:Y:S06]  /*2090*/  BRA.U !UP1, `(.L_x_20) ;  /* 0x0000000109dc7547 */ /* 0x000fec000b800000 */
[----:B------:R-:W-:Y:S02]  /*20a0*/  UIADD3 UR5, UPT, UPT, UR19, -0x1, URZ ;  /* 0xffffffff13057890 */ /* 0x000fe4000fffe0ff */
[----:B------:R-:W-:Y:S02]  /*20b0*/  UISETP.NE.AND UP1, UPT, UR21, URZ, UPT ;  /* 0x000000ff1500728c */ /* 0x000fe4000bf25270 */
[----:B------:R-:W-:-:S09]  /*20c0*/  UISETP.GE.U32.AND UP0, UPT, UR5, 0x3, UPT ;  /* 0x000000030500788c */ /* 0x000fd2000bf06070 */
[----:B------:R-:W-:Y:S05]  /*20d0*/  BRA.U !UP0, `(.L_x_29) ;  /* 0x0000000108607547 */ /* 0x000fea000b800000 */
[----:B---3--:R-:W-:-:S05]  /*20e0*/  LEA R5, R4, UR10, 0x2 ;  /* 0x0000000a04057c11 */ /* 0x008fca000f8e10ff */
[----:B--2---:R-:W2:Y:S04]  /*20f0*/  LDL R8, [R5] ;  /* 0x0000000005087983 */ /* 0x004ea80000100800 */
[----:B------:R-:W3:Y:S04]  /*2100*/  LDL R10, [R5+0x4] ;  /* 0x00000400050a7983 */ /* 0x000ee80000100800 */
[----:B------:R-:W4:Y:S04]  /*2110*/  LDL R12, [R5+0x8] ;  /* 0x00000800050c7983 */ /* 0x000f280000100800 */
[----:B------:R-:W5:Y:S01]  /*2120*/  LDL R6, [R5+0xc] ;  /* 0x00000c0005067983 */ /* 0x000f620000100800 */
[----:B------:R-:W-:Y:S01]  /*2130*/  IMAD R7, R21, UR14, R4 ;  /* 0x0000000e15077c24 */ /* 0x000fe2000f8e0204 */
[----:B------:R-:W-:-:S04]  /*2140*/  IADD3 R4, PT, PT, R4, 0x4, RZ ;  /* 0x0000000404047810 */ /* 0x000fc80007ffe0ff */
[----:B------:R-:W-:-:S05]  /*2150*/  LEA R7, R7, UR4, 0x2 ;  /* 0x0000000407077c11 */ /* 0x000fca000f8e10ff */
[----:B------:R-:W0:Y:S04]  /*2160*/  LDS R9, [R7] ;  /* 0x0000000007097984 */ /* 0x000e280000000800 */
[----:B------:R-:W1:Y:S04]  /*2170*/  LDS R11, [R7+0x4] ;  /* 0x00000400070b7984 */ /* 0x000e680000000800 */
[----:B------:R-:W1:Y:S04]  /*2180*/  LDS R13, [R7+0x8] ;  /* 0x00000800070d7984 */ /* 0x000e680000000800 */
[----:B------:R-:W1:Y:S01]  /*2190*/  LDS R15, [R7+0xc] ;  /* 0x00000c00070f7984 */ /* 0x000e620000000800 */
[C---:B0-----:R-:W-:Y:S01]  /*21a0*/  FMUL R14, R16.reuse, R9 ;  /* 0x00000009100e7220 */ /* 0x041fe20000400000 */
[C---:B-1----:R-:W-:Y:S01]  /*21b0*/  FMUL R11, R16.reuse, R11 ;  /* 0x0000000b100b7220 */ /* 0x042fe20000400000 */
[C---:B------:R-:W-:Y:S01]  /*21c0*/  FMUL R13, R16.reuse, R13 ;  /* 0x0000000d100d7220 */ /* 0x040fe20000400000 */
[----:B------:R-:W-:Y:S01]  /*21d0*/  FMUL R15, R16, R15 ;  /* 0x0000000f100f7220 */ /* 0x000fe20000400000 */
[C---:B--2---:R-:W-:Y:S01]  /*21e0*/  FFMA R8, R17.reuse, R8, R14 ;  /* 0x0000000811087223 */ /* 0x044fe2000000000e */
[----:B---3--:R-:W-:-:S04]  /*21f0*/  FFMA R10, R17, R10, R11 ;  /* 0x0000000a110a7223 */ /* 0x008fc8000000000b */
[----:B------:R0:W-:Y:S01]  /*2200*/  STL [R5], R8 ;  /* 0x0000000805007387 */ /* 0x0001e20000100800 */
[----:B----4-:R-:W-:-:S03]  /*2210*/  FFMA R12, R17, R12, R13 ;  /* 0x0000000c110c7223 */ /* 0x010fc6000000000d */
[----:B------:R0:W-:Y:S01]  /*2220*/  STL [R5+0x4], R10 ;  /* 0x0000040a05007387 */ /* 0x0001e20000100800 */
[----:B-----5:R-:W-:-:S03]  /*2230*/  FFMA R6, R17, R6, R15 ;  /* 0x0000000611067223 */ /* 0x020fc6000000000f */
[----:B------:R0:W-:Y:S04]  /*2240*/  STL [R5+0x8], R12 ;  /* 0x0000080c05007387 */ /* 0x0001e80000100800 */
[----:B------:R0:W-:Y:S02]  /*2250*/  STL [R5+0xc], R6 ;  /* 0x00000c0605007387 */ /* 0x0001e40000100800 */
.L_x_29:
[----:B------:R-:W-:Y:S01]  /*2260*/  MOV R25, R18 ;  /* 0x0000001200197202 */ /* 0x000fe20000000f00 */
[----:B------:R-:W-:Y:S06]  /*2270*/  BRA.U !UP1, `(.L_x_20) ;  /* 0x0000000109647547 */ /* 0x000fec000b800000 */
[----:B0--3--:R-:W-:-:S05]  /*2280*/  LEA R5, R4, UR10, 0x2 ;  /* 0x0000000a04057c11 */ /* 0x009fca000f8e10ff */
[----:B------:R-:W3:Y:S01]  /*2290*/  LDL R6, [R5] ;  /* 0x0000000005067983 */ /* 0x000ee20000100800 */
[----:B------:R-:W-:Y:S01]  /*22a0*/  IMAD R4, R21, UR14, R4 ;  /* 0x0000000e15047c24 */ /* 0x000fe2000f8e0204 */
[----:B------:R-:W-:Y:S01]  /*22b0*/  UISETP.NE.AND UP0, UPT, UR21, 0x1, UPT ;  /* 0x000000011500788c */ /* 0x000fe2000bf05270 */
[----:B------:R-:W-:-:S03]  /*22c0*/  MOV R25, R18 ;  /* 0x0000001200197202 */ /* 0x000fc60000000f00 */
[----:B--2---:R-:W-:-:S05]  /*22d0*/  LEA R8, R4, UR4, 0x2 ;  /* 0x0000000404087c11 */ /* 0x004fca000f8e10ff */
[----:B------:R-:W0:Y:S02]  /*22e0*/  LDS R7, [R8] ;  /* 0x0000000008077984 */ /* 0x000e240000000800 */
[----:B0-----:R-:W-:-:S04]  /*22f0*/  FMUL R4, R16, R7 ;  /* 0x0000000710047220 */ /* 0x001fc80000400000 */
[----:B---3--:R-:W-:-:S05]  /*2300*/  FFMA R4, R17, R6, R4 ;  /* 0x0000000611047223 */ /* 0x008fca0000000004 */
[----:B------:R4:W-:Y:S01]  /*2310*/  STL [R5], R4 ;  /* 0x0000000405007387 */ /* 0x0009e20000100800 */
[----:B------:R-:W-:Y:S05]  /*2320*/  BRA.U !UP0, `(.L_x_20) ;  /* 0x0000000108387547 */ /* 0x000fea000b800000 */
[----:B------:R-:W2:Y:S01]  /*2330*/  LDL R6, [R5+0x4] ;  /* 0x0000040005067983 */ /* 0x000ea20000100800 */
[----:B------:R-:W-:Y:S01]  /*2340*/  UISETP.NE.AND UP0, UPT, UR21, 0x2, UPT ;  /* 0x000000021500788c */ /* 0x000fe2000bf05270 */
[----:B------:R-:W-:Y:S02]  /*2350*/  MOV R25, R18 ;  /* 0x0000001200197202 */ /* 0x000fe40000000f00 */
[----:B------:R-:W4:Y:S02]  /*2360*/  LDS R7, [R8+0x4] ;  /* 0x0000040008077984 */ /* 0x000f240000000800 */
[----:B----4-:R-:W-:-:S04]  /*2370*/  FMUL R4, R16, R7 ;  /* 0x0000000710047220 */ /* 0x010fc80000400000 */
[----:B--2---:R-:W-:-:S05]  /*2380*/  FFMA R4, R17, R6, R4 ;  /* 0x0000000611047223 */ /* 0x004fca0000000004 */
[----:B------:R0:W-:Y:S01]  /*2390*/  STL [R5+0x4], R4 ;  /* 0x0000040405007387 */ /* 0x0001e20000100800 */
[----:B------:R-:W-:Y:S05]  /*23a0*/  BRA.U !UP0, `(.L_x_20) ;  /* 0x0000000108187547 */ /* 0x000fea000b800000 */
[----:B0-----:R-:W2:Y:S01]  /*23b0*/  LDL R4, [R5+0x8] ;  /* 0x0000080005047983 */ /* 0x001ea20000100800 */
[----:B------:R-:W-:-:S03]  /*23c0*/  IMAD.MOV.U32 R25, RZ, RZ, R18 ;  /* 0x000000ffff197224 */ /* 0x000fc600078e0012 */
[----:B------:R-:W0:Y:S02]  /*23d0*/  LDS R7, [R8+0x8] ;  /* 0x0000080008077984 */ /* 0x000e240000000800 */
[----:B0-----:R-:W-:-:S04]  /*23e0*/  FMUL R16, R16, R7 ;  /* 0x0000000710107220 */ /* 0x001fc80000400000 */
[----:B--2---:R-:W-:-:S05]  /*23f0*/  FFMA R16, R17, R4, R16 ;  /* 0x0000000411107223 */ /* 0x004fca0000000010 */
[----:B------:R0:W-:Y:S02]  /*2400*/  STL [R5+0x8], R16 ;  /* 0x0000081005007387 */ /* 0x0001e40000100800 */
.L_x_20:
[----:B------:R-:W-:Y:S05]  /*2410*/  BSYNC.RECONVERGENT B1 ;  /* 0x0000000000017941 */ /* 0x000fea0003800200 */
.L_x_19:
[----:B------:R-:W-:-:S04]  /*2420*/  IADD3 R21, PT, PT, R21, 0x1, RZ ;  /* 0x0000000115157810 */ /* 0x000fc80007ffe0ff */
[----:B------:R-:W-:-:S13]  /*2430*/  ISETP.GE.AND P0, PT, R21, R20, PT ;  /* 0x000000141500720c */ /* 0x000fda0003f06270 */
[----:B------:R-:W-:Y:S05]  /*2440*/  @!P0 BRA `(.L_x_30) ;  /* 0xffffffe800d08947 */ /* 0x000fea000383ffff */
[----:B------:R-:W-:Y:S05]  /*2450*/  BRA `(.L_x_31) ;  /* 0x0000000c00507947 */ /* 0x000fea0003800000 */
.L_x_18:
[----:B------:R-:W-:Y:S01]  /*2460*/  IADD3 R4, PT, PT, R20, -0x1, RZ ;  /* 0xffffffff14047810 */ /* 0x000fe20007ffe0ff */
[----:B------:R-:W-:Y:S01]  /*2470*/  HFMA2 R7, -RZ, RZ, 0, 0 ;  /* 0x00000000ff077431 */ /* 0x000fe200000001ff */
[----:B------:R-:W-:Y:S02]  /*2480*/  LOP3.LUT R5, R9, 0x3, RZ, 0xc0, !PT ;  /* 0x0000000309057812 */ /* 0x000fe400078ec0ff */
[----:B------:R-:W-:-:S13]  /*2490*/  ISETP.GE.U32.AND P0, PT, R4, 0x3, PT ;  /* 0x000000030400780c */ /* 0x000fda0003f06070 */
[----:B------:R-:W-:Y:S05]  /*24a0*/  @!P0 BRA `(.L_x_32) ;  /* 0x0000000400d88947 */ /* 0x000fea0003800000 */
[----:B------:R-:W0:Y:S01]  /*24b0*/  LDCU UR5, c[0x0][0x3ac] ;  /* 0x00007580ff0577ac */ /* 0x000e220008000800 */
[----:B------:R-:W-:Y:S02]  /*24c0*/  IADD3 R7, PT, PT, R20, -R5, RZ ;  /* 0x8000000514077210 */ /* 0x000fe40007ffe0ff */
[----:B------:R-:W-:Y:S02]  /*24d0*/  MOV R4, RZ ;  /* 0x000000ff00047202 */ /* 0x000fe40000000f00 */
[----:B0-----:R-:W-:-:S13]  /*24e0*/  ISETP.NE.AND P0, PT, RZ, UR5, PT ;  /* 0x00000005ff007c0c */ /* 0x001fda000bf05270 */
.L_x_41:
[----:B------:R-:W-:Y:S01]  /*24f0*/  LEA R10, R22, R4, 0x5 ;  /* 0x00000004160a7211 */ /* 0x000fe200078e28ff */
[----:B------:R-:W-:Y:S01]  /*2500*/  VIADD R4, R4, 0x4 ;  /* 0x0000000404047836 */ /* 0x000fe20000000000 */
[----:B------:R-:W-:Y:S02]  /*2510*/  BSSY.RECONVERGENT B1, `(.L_x_33) ;  /* 0x0000020000017945 */ /* 0x000fe40003800200 */
[CC--:B------:R-:W-:Y:S02]  /*2520*/  ISETP.GT.U32.AND P2, PT, R10.reuse, R3.reuse, PT ;  /* 0x000000030a00720c */ /* 0x0c0fe40003f44070 */
[C---:B-1----:R-:W-:Y:S02]  /*2530*/  IADD3 R6, PT, PT, R10.reuse, 0x2, RZ ;  /* 0x000000020a067810 */ /* 0x042fe40007ffe0ff */
[C---:B------:R-:W-:Y:S02]  /*2540*/  IADD3 R8, PT, PT, R10.reuse, 0x3, RZ ;  /* 0x000000030a087810 */ /* 0x040fe40007ffe0ff */
[----:B------:R-:W-:-:S02]  /*2550*/  ISETP.GE.U32.AND P3, PT, R10, R3, PT ;  /* 0x000000030a00720c */ /* 0x000fc40003f66070 */
[-C--:B------:R-:W-:Y:S02]  /*2560*/  ISETP.GT.U32.AND P4, PT, R6, R3.reuse, PT ;  /* 0x000000030600720c */ /* 0x080fe40003f84070 */
[----:B------:R-:W-:Y:S02]  /*2570*/  ISETP.GT.U32.AND P5, PT, R8, R3, PT ;  /* 0x000000030800720c */ /* 0x000fe40003fa4070 */
[----:B------:R-:W-:Y:S01]  /*2580*/  ISETP.NE.AND P1, PT, R4, R7, PT ;  /* 0x000000070400720c */ /* 0x000fe20003f25270 */
[----:B------:R-:W-:-:S12]  /*2590*/  @P0 BRA P2, `(.L_x_34) ;  /* 0x00000000005c0947 */ /* 0x000fd80001000000 */
[----:B------:R-:W-:Y:S01]  /*25a0*/  FMNMX R6, R24, R25, !PT ;  /* 0x0000001918067209 */ /* 0x000fe20007800000 */
[----:B------:R-:W-:Y:S01]  /*25b0*/  HFMA2 R13, -RZ, RZ, 3.7421875, 0 ;  /* 0x437c0000ff0d7431 */ /* 0x000fe200000001ff */
[----:B------:R-:W-:-:S03]  /*25c0*/  MOV R11, 0x3bbb989d ;  /* 0x3bbb989d000b7802 */ /* 0x000fc60000000f00 */
[--C-:B------:R-:W-:Y:S01]  /*25d0*/  FADD R10, R24, -R6.reuse ;  /* 0x80000006180a7221 */ /* 0x100fe20000000000 */
[----:B------:R-:W-:Y:S01]  /*25e0*/  FADD R8, R25, -R6 ;  /* 0x8000000619087221 */ /* 0x000fe20000000000 */
[----:B------:R-:W-:Y:S02]  /*25f0*/  MOV R25, R6 ;  /* 0x0000000600197202 */ /* 0x000fe40000000f00 */
[-C--:B------:R-:W-:Y:S01]  /*2600*/  FFMA.SAT R12, R10, R11.reuse, 0.5 ;  /* 0x3f0000000a0c7423 */ /* 0x080fe2000000200b */
[----:B------:R-:W-:-:S03]  /*2610*/  FFMA.SAT R9, R8, R11, 0.5 ;  /* 0x3f00000008097423 */ /* 0x000fc6000000200b */
[-C--:B------:R-:W-:Y:S01]  /*2620*/  FFMA.RM R12, R12, R13.reuse, 12582913 ;  /* 0x4b4000010c0c7423 */ /* 0x080fe2000000400d */
[----:B------:R-:W-:-:S03]  /*2630*/  FFMA.RM R9, R9, R13, 12582913 ;  /* 0x4b40000109097423 */ /* 0x000fc6000000400d */
[----:B------:R-:W-:Y:S01]  /*2640*/  FADD R13, R12, -12583039 ;  /* 0xcb40007f0c0d7421 */ /* 0x000fe20000000000 */
[C---:B------:R-:W-:Y:S01]  /*2650*/  FADD R11, R9.reuse, -12583039 ;  /* 0xcb40007f090b7421 */ /* 0x040fe20000000000 */
[----:B------:R-:W-:Y:S02]  /*2660*/  SHF.L.U32 R9, R9, 0x17, RZ ;  /* 0x0000001709097819 */ /* 0x000fe400000006ff */
[----:B------:R-:W-:Y:S01]  /*2670*/  FFMA R13, R10, 1.4426950216293334961, -R13 ;  /* 0x3fb8aa3b0a0d7823 */ /* 0x000fe2000000080d */
[----:B------:R-:W-:Y:S01]  /*2680*/  FFMA R11, R8, 1.4426950216293334961, -R11 ;  /* 0x3fb8aa3b080b7823 */ /* 0x000fe2000000080b */
[----:B------:R-:W-:Y:S02]  /*2690*/  SHF.L.U32 R12, R12, 0x17, RZ ;  /* 0x000000170c0c7819 */ /* 0x000fe400000006ff */
[----:B------:R-:W-:Y:S01]  /*26a0*/  FFMA R13, R10, 1.925963033500011079e-08, R13 ;  /* 0x32a570600a0d7823 */ /* 0x000fe2000000000d */
[----:B------:R-:W-:-:S04]  /*26b0*/  FFMA R11, R8, 1.925963033500011079e-08, R11 ;  /* 0x32a57060080b7823 */ /* 0x000fc8000000000b */
[----:B------:R-:W0:Y:S08]  /*26c0*/  MUFU.EX2 R8, R11 ;  /* 0x0000000b00087308 */ /* 0x000e300000000800 */
[----:B------:R-:W1:Y:S01]  /*26d0*/  MUFU.EX2 R13, R13 ;  /* 0x0000000d000d7308 */ /* 0x000e620000000800 */
[----:B0-----:R-:W-:Y:S01]  /*26e0*/  FMUL R8, R9, R8 ;  /* 0x0000000809087220 */ /* 0x001fe20000400000 */
[----:B-1----:R-:W-:-:S04]  /*26f0*/  FMUL R12, R12, R13 ;  /* 0x0000000d0c0c7220 */ /* 0x002fc80000400000 */
[----:B------:R-:W-:-:S07]  /*2700*/  FFMA R23, R23, R8, R12 ;  /* 0x0000000817177223 */ /* 0x000fce000000000c */
.L_x_34:
[----:B------:R-:W-:Y:S05]  /*2710*/  BSYNC.RECONVERGENT B1 ;  /* 0x0000000000017941 */ /* 0x000fea0003800200 */
.L_x_33:
[----:B------:R-:W-:Y:S04]  /*2720*/  BSSY.RECONVERGENT B1, `(.L_x_35) ;  /* 0x0000019000017945 */ /* 0x000fe80003800200 */
[----:B------:R-:W-:Y:S05]  /*2730*/  @P0 BRA P3, `(.L_x_36) ;  /* 0x00000000005c0947 */ /* 0x000fea0001800000 */
[----:B------:R-:W-:Y:S01]  /*2740*/  HFMA2 R9, -RZ, RZ, 0.96630859375, -0.0022525787353515625 ;  /* 0x3bbb989dff097431 */ /* 0x000fe200000001ff */
[----:B------:R-:W-:Y:S02]  /*2750*/  FMNMX R6, R24, R25, !PT ;  /* 0x0000001918067209 */ /* 0x000fe40007800000 */
        /* <DEDUP_REMOVED lines=9> */
[----:B------:R-:W-:Y:S01]  /*27f0*/  FADD R11, R14, -12583039 ;  /* 0xcb40007f0e0b7421 */ /* 0x000fe20000000000 */
[----:B------:R-:W-:Y:S01]  /*2800*/  SHF.L.U32 R10, R10, 0x17, RZ ;  /* 0x000000170a0a7819 */ /* 0x000fe200000006ff */
[----:B------:R-:W-:Y:S02]  /*2810*/  IMAD.SHL.U32 R14, R14, 0x800000, RZ ;  /* 0x008000000e0e7824 */ /* 0x000fe400078e00ff */
[----:B------:R-:W-:Y:S01]  /*2820*/  FFMA R9, R8, 1.4426950216293334961, -R9 ;  /* 0x3fb8aa3b08097823 */ /* 0x000fe20000000809 */
[----:B------:R-:W-:-:S03]  /*2830*/  FFMA R11, R12, 1.4426950216293334961, -R11 ;  /* 0x3fb8aa3b0c0b7823 */ /* 0x000fc6000000080b */
[----:B------:R-:W-:Y:S01]  /*2840*/  FFMA R9, R8, 1.925963033500011079e-08, R9 ;  /* 0x32a5706008097823 */ /* 0x000fe20000000009 */
[----:B------:R-:W-:-:S05]  /*2850*/  FFMA R11, R12, 1.925963033500011079e-08, R11 ;  /* 0x32a570600c0b7823 */ /* 0x000fca000000000b */
[----:B------:R-:W0:Y:S08]  /*2860*/  MUFU.EX2 R9, R9 ;  /* 0x0000000900097308 */ /* 0x000e300000000800 */
[----:B------:R-:W1:Y:S01]  /*2870*/  MUFU.EX2 R11, R11 ;  /* 0x0000000b000b7308 */ /* 0x000e620000000800 */
[----:B0-----:R-:W-:Y:S01]  /*2880*/  FMUL R10, R10, R9 ;  /* 0x000000090a0a7220 */ /* 0x001fe20000400000 */
[----:B-1----:R-:W-:-:S04]  /*2890*/  FMUL R14, R14, R11 ;  /* 0x0000000b0e0e7220 */ /* 0x002fc80000400000 */
[----:B------:R-:W-:-:S07]  /*28a0*/  FFMA R23, R23, R10, R14 ;  /* 0x0000000a17177223 */ /* 0x000fce000000000e */
.L_x_36:
[----:B------:R-:W-:Y:S05]  /*28b0*/  BSYNC.RECONVERGENT B1 ;  /* 0x0000000000017941 */ /* 0x000fea0003800200 */
.L_x_35:
        /* <DEDUP_REMOVED lines=14> */
[----:B------:R-:W-:Y:S02]  /*29a0*/  SHF.L.U32 R10, R10, 0x17, RZ ;  /* 0x000000170a0a7819 */ /* 0x000fe400000006ff */
[----:B------:R-:W-:Y:S01]  /*29b0*/  FFMA R9, R8, 1.4426950216293334961, -R9 ;  /* 0x3fb8aa3b08097823 */ /* 0x000fe20000000809 */
[----:B------:R-:W-:Y:S01]  /*29c0*/  FFMA R11, R12, 1.4426950216293334961, -R11 ;  /* 0x3fb8aa3b0c0b7823 */ /* 0x000fe2000000080b */
[----:B------:R-:W-:Y:S02]  /*29d0*/  SHF.L.U32 R14, R14, 0x17, RZ ;  /* 0x000000170e0e7819 */ /* 0x000fe400000006ff */
[----:B------:R-:W-:Y:S01]  /*29e0*/  FFMA R9, R8, 1.925963033500011079e-08, R9 ;  /* 0x32a5706008097823 */ /* 0x000fe20000000009 */
[----:B------:R-:W-:-:S05]  /*29f0*/  FFMA R11, R12, 1.925963033500011079e-08, R11 ;  /* 0x32a570600c0b7823 */ /* 0x000fca000000000b */
[----:B------:R-:W0:Y:S08]  /*2a00*/  MUFU.EX2 R9, R9 ;  /* 0x0000000900097308 */ /* 0x000e300000000800 */
[----:B------:R-:W1:Y:S01]  /*2a10*/  MUFU.EX2 R11, R11 ;  /* 0x0000000b000b7308 */ /* 0x000e620000000800 */
[----:B0-----:R-:W-:Y:S01]  /*2a20*/  FMUL R10, R10, R9 ;  /* 0x000000090a0a7220 */ /* 0x001fe20000400000 */
[----:B-1----:R-:W-:-:S04]  /*2a30*/  FMUL R14, R14, R11 ;  /* 0x0000000b0e0e7220 */ /* 0x002fc80000400000 */
[----:B------:R-:W-:-:S07]  /*2a40*/  FFMA R23, R23, R10, R14 ;  /* 0x0000000a17177223 */ /* 0x000fce000000000e */
.L_x_38:
[----:B------:R-:W-:Y:S05]  /*2a50*/  BSYNC.RECONVERGENT B1 ;  /* 0x0000000000017941 */ /* 0x000fea0003800200 */
.L_x_37:
        /* <DEDUP_REMOVED lines=25> */
.L_x_40:
[----:B------:R-:W-:Y:S05]  /*2bf0*/  BSYNC.RECONVERGENT B1 ;  /* 0x0000000000017941 */ /* 0x000fea0003800200 */
.L_x_39:
[----:B------:R-:W-:Y:S05]  /*2c00*/  @P1 BRA `(.L_x_41) ;  /* 0xfffffff800381947 */ /* 0x000fea000383ffff */
.L_x_32:
[----:B------:R-:W-:-:S13]  /*2c10*/  ISETP.NE.AND P0, PT, R5, RZ, PT ;  /* 0x000000ff0500720c */ /* 0x000fda0003f05270 */
[----:B------:R-:W-:Y:S05]  /*2c20*/  @!P0 BRA `(.L_x_31) ;  /* 0x00000004005c8947 */ /* 0x000fea0003800000 */
[----:B------:R-:W0:Y:S01]  /*2c30*/  LDCU UR5, c[0x0][0x3ac] ;  /* 0x00007580ff0577ac */ /* 0x000e220008000800 */
[----:B------:R-:W-:Y:S01]  /*2c40*/  LEA R4, R22, R7, 0x5 ;  /* 0x0000000716047211 */ /* 0x000fe200078e28ff */
[----:B------:R-:W-:Y:S01]  /*2c50*/  BSSY.RECONVERGENT B1, `(.L_x_42) ;  /* 0x000001c000017945 */ /* 0x000fe20003800200 */
[----:B------:R-:W-:Y:S02]  /*2c60*/  ISETP.NE.AND P0, PT, R5, 0x1, PT ;  /* 0x000000010500780c */ /* 0x000fe40003f05270 */
[----:B------:R-:W-:Y:S02]  /*2c70*/  ISETP.GT.U32.AND P2, PT, R4, R3, PT ;  /* 0x000000030400720c */ /* 0x000fe40003f44070 */
[----:B0-----:R-:W-:-:S13]  /*2c80*/  ISETP.NE.AND P1, PT, RZ, UR5, PT ;  /* 0x00000005ff007c0c */ /* 0x001fda000bf25270 */
[----:B------:R-:W-:Y:S05]  /*2c90*/  @P1 BRA P2, `(.L_x_43) ;  /* 0x00000000005c1947 */ /* 0x000fea0001000000 */
[----:B------:R-:W-:Y:S01]  /*2ca0*/  HFMA2 R8, -RZ, RZ, 0.96630859375, -0.0022525787353515625 ;  /* 0x3bbb989dff087431 */ /* 0x000fe200000001ff */
[----:B-1----:R-:W-:Y:S02]  /*2cb0*/  FMNMX R6, R24, R25, !PT ;  /* 0x0000001918067209 */ /* 0x002fe40007800000 */
        /* <DEDUP_REMOVED lines=21> */
.L_x_43:
[----:B------:R-:W-:Y:S05]  /*2e10*/  BSYNC.RECONVERGENT B1 ;  /* 0x0000000000017941 */ /* 0x000fea0003800200 */
.L_x_42:
[----:B------:R-:W-:Y:S05]  /*2e20*/  @!P0 BRA `(.L_x_31) ;  /* 0x0000000000dc8947 */ /* 0x000fea0003800000 */
[C---:B-1----:R-:W-:Y:S01]  /*2e30*/  VIADD R6, R4.reuse, 0x2 ;  /* 0x0000000204067836 */ /* 0x042fe20000000000 */
[----:B------:R-:W-:Y:S01]  /*2e40*/  IADD3 R4, PT, PT, R4, 0x1, RZ ;  /* 0x0000000104047810 */ /* 0x000fe20007ffe0ff */
[----:B------:R-:W-:Y:S03]  /*2e50*/  BSSY.RECONVERGENT B1, `(.L_x_44) ;  /* 0x000001c000017945 */ /* 0x000fe60003800200 */
[-C--:B------:R-:W-:Y:S02]  /*2e60*/  ISETP.GT.U32.AND P2, PT, R4, R3.reuse, PT ;  /* 0x000000030400720c */ /* 0x080fe40003f44070 */
[----:B------:R-:W-:-:S04]  /*2e70*/  ISETP.GT.U32.AND P0, PT, R6, R3, P1 ;  /* 0x000000030600720c */ /* 0x000fc80000f04070 */
[----:B------:R-:W-:-:S07]  /*2e80*/  ISETP.EQ.OR P0, PT, R5, 0x2, P0 ;  /* 0x000000020500780c */ /* 0x000fce0000702670 */
[----:B------:R-:W-:Y:S06]  /*2e90*/  @P1 BRA P2, `(.L_x_45) ;  /* 0x00000000005c1947 */ /* 0x000fec0001000000 */
        /* <DEDUP_REMOVED lines=23> */
.L_x_45:
[----:B------:R-:W-:Y:S05]  /*3010*/  BSYNC.RECONVERGENT B1 ;  /* 0x0000000000017941 */ /* 0x000fea0003800200 */
.L_x_44:
[----:B------:R-:W-:Y:S05]  /*3020*/  @P0 BRA `(.L_x_31) ;  /* 0x00000000005c0947 */ /* 0x000fea0003800000 */
        /* <DEDUP_REMOVED lines=17> */
[----:B------:R-:W-:-:S04]  /*3140*/  FFMA R9, R9, 1.925963033500011079e-08, R8 ;  /* 0x32a5706009097823 */ /* 0x000fc80000000008 */
[----:B------:R-:W0:Y:S08]  /*3150*/  MUFU.EX2 R10, R9 ;  /* 0x00000009000a7308 */ /* 0x000e300000000800 */
[----:B------:R-:W1:Y:S01]  /*3160*/  MUFU.EX2 R6, R6 ;  /* 0x0000000600067308 */ /* 0x000e620000000800 */
[----:B0-----:R-:W-:Y:S01]  /*3170*/  FMUL R10, R11, R10 ;  /* 0x0000000a0b0a7220 */ /* 0x001fe20000400000 */
[----:B-1----:R-:W-:-:S04]  /*3180*/  FMUL R8, R7, R6 ;  /* 0x0000000607087220 */ /* 0x002fc80000400000 */
[----:B------:R-:W-:-:S07]  /*3190*/  FFMA R23, R23, R8, R10 ;  /* 0x0000000817177223 */ /* 0x000fce000000000a */
.L_x_31:
[----:B------:R-:W-:Y:S05]  /*31a0*/  BSYNC.RECONVERGENT B0 ;  /* 0x0000000000007941 */ /* 0x000fea0003800200 */
.L_x_17:
[----:B------:R-:W5:Y:S01]  /*31b0*/  LDCU UR5, c[0x0][0x3a0] ;  /* 0x00007400ff0577ac */ /* 0x000f620008000800 */
[----:B------:R-:W-:Y:S01]  /*31c0*/  IADD3 R22, PT, PT, R22, 0x1, RZ ;  /* 0x0000000116167810 */ /* 0x000fe20007ffe0ff */
[----:B-----5:R-:W-:-:S04]  /*31d0*/  UIADD3 UR5, UPT, UPT, UR5, 0x1f, URZ ;  /* 0x0000001f05057890 */ /* 0x020fc8000fffe0ff */
[----:B------:R-:W-:Y:S01]  /*31e0*/  USHF.R.U32.HI UR5, URZ, 0x5, UR5 ;  /* 0x00000005ff057899 */ /* 0x000fe20008011605 */
[----:B------:R-:W-:Y:S05]  /*31f0*/  BAR.SYNC.DEFER_BLOCKING 0x0 ;  /* 0x0000000000007b1d */ /* 0x000fea0000010000 */
[----:B------:R-:W-:-:S13]  /*3200*/  ISETP.NE.AND P0, PT, R22, UR5, PT ;  /* 0x0000000516007c0c */ /* 0x000fda000bf05270 */
[----:B------:R-:W-:Y:S05]  /*3210*/  @P0 BRA `(.L_x_46) ;  /* 0xffffffd800740947 */ /* 0x000fea000383ffff */
[----:B------:R-:W5:Y:S02]  /*3220*/  LDC R0, c[0x0][0x3a8] ;  /* 0x0000ea00ff007b82 */ /* 0x000f640000000800 */
[----:B-----5:R-:W-:-:S04]  /*3230*/  ISETP.GE.AND P0, PT, R0, 0x1, PT ;  /* 0x000000010000780c */ /* 0x020fc80003f06270 */
[----:B------:R-:W-:-:S13]  /*3240*/  FSETP.LEU.OR P0, PT, R23, RZ, !P0 ;  /* 0x000000ff1700720b */ /* 0x000fda000470b400 */
[----:B------:R-:W-:Y:S05]  /*3250*/  @P0 EXIT ;  /* 0x000000000000094d */ /* 0x000fea0003800000 */
[----:B------:R-:W-:Y:S01]  /*3260*/  IADD3 R2, PT, PT, R0, -0x1, RZ ;  /* 0xffffffff00027810 */ /* 0x000fe20007ffe0ff */
[----:B--2---:R-:W-:-:S03]  /*3270*/  IMAD R11, R3, R0, RZ ;  /* 0x00000000030b7224 */ /* 0x004fc600078e02ff */
[----:B------:R-:W-:Y:S01]  /*3280*/  ISETP.GE.U32.AND P0, PT, R2, 0x7, PT ;  /* 0x000000070200780c */ /* 0x000fe20003f06070 */
[----:B------:R-:W-:-:S12]  /*3290*/  HFMA2 R2, -RZ, RZ, 0, 0 ;  /* 0x00000000ff027431 */ /* 0x000fd800000001ff */
[----:B------:R-:W-:Y:S05]  /*32a0*/  @!P0 BRA `(.L_x_47) ;  /* 0x0000000800188947 */ /* 0x000fea0003800000 */
[----:B------:R-:W2:Y:S01]  /*32b0*/  LDCU.64 UR4, c[0x0][0x398] ;  /* 0x00007300ff0477ac */ /* 0x000ea20008000a00 */
[----:B---3--:R-:W-:Y:S02]  /*32c0*/  IADD3 R14, P0, PT, R11, UR6, RZ ;  /* 0x000000060b0e7c10 */ /* 0x008fe4000ff1e0ff */
[----:B------:R-:W-:Y:S02]  /*32d0*/  LOP3.LUT R2, R0, 0x7ffffff8, RZ, 0xc0, !PT ;  /* 0x7ffffff800027812 */ /* 0x000fe400078ec0ff */
[----:B------:R-:W-:Y:S02]  /*32e0*/  IADD3.X R3, PT, PT, RZ, UR11, RZ, P0, !PT ;  /* 0x0000000bff037c10 */ /* 0x000fe400087fe4ff */
[----:B0-----:R-:W-:Y:S02]  /*32f0*/  IADD3 R12, PT, PT, R1, 0x10, RZ ;  /* 0x00000010010c7810 */ /* 0x001fe40007ffe0ff */
[----:B------:R-:W-:Y:S02]  /*3300*/  IADD3 R10, PT, PT, -R2, RZ, RZ ;  /* 0x000000ff020a7210 */ /* 0x000fe40007ffe1ff */
[----:B--2---:R-:W-:-:S04]  /*3310*/  LEA R13, P1, R14, UR4, 0x2 ;  /* 0x000000040e0d7c11 */ /* 0x004fc8000f8210ff */
[----:B------:R-:W-:Y:S02]  /*3320*/  IADD3 R13, P0, PT, R13, 0x10, RZ ;  /* 0x000000100d0d7810 */ /* 0x000fe40007f1e0ff */
[----:B------:R-:W-:-:S05]  /*3330*/  LEA.HI.X R14, R14, UR5, R3, 0x2, P1 ;  /* 0x000000050e0e7c11 */ /* 0x000fca00088f1403 */
[----:B------:R-:W-:-:S07]  /*3340*/  IMAD.X R14, RZ, RZ, R14, P0 ;  /* 0x000000ffff0e7224 */ /* 0x000fce00000e060e */
.L_x_64:
[----:B-12-4-:R-:W2:Y:S01]  /*3350*/  LDL.128 R4, [R12+-0x10] ;  /* 0xfffff0000c047983 */ /* 0x016ea20000100c00 */
[----:B------:R-:W0:Y:S01]  /*3360*/  MUFU.RCP R0, R23 ;  /* 0x0000001700007308 */ /* 0x000e220000001000 */
[----:B------:R-:W-:Y:S01]  /*3370*/  IADD3 R10, PT, PT, R10, 0x8, RZ ;  /* 0x000000080a0a7810 */ /* 0x000fe20007ffe0ff */
[----:B------:R-:W-:Y:S01]  /*3380*/  BSSY.RECONVERGENT B2, `(.L_x_48) ;  /* 0x000000d000027945 */ /* 0x000fe20003800200 */
[----:B------:R-:W-:Y:S02]  /*3390*/  MOV R9, R14 ;  /* 0x0000000e00097202 */ /* 0x000fe40000000f00 */
[----:B------:R-:W-:Y:S01]  /*33a0*/  ISETP.NE.AND P2, PT, R10, RZ, PT ;  /* 0x000000ff0a00720c */ /* 0x000fe20003f45270 */
[----:B0-----:R-:W-:-:S04]  /*33b0*/  FFMA R3, -R23, R0, 1 ;  /* 0x3f80000017037423 */ /* 0x001fc80000000100 */
[----:B------:R-:W-:Y:S01]  /*33c0*/  FFMA R3, R0, R3, R0 ;  /* 0x0000000300037223 */ /* 0x000fe20000000000 */
[----:B--2---:R-:W0:Y:S03]  /*33d0*/  FCHK P0, R4, R23 ;  /* 0x0000001704007302 */ /* 0x004e260000000000 */
[----:B------:R-:W-:-:S04]  /*33e0*/  FFMA R0, R4, R3, RZ ;  /* 0x0000000304007223 */ /* 0x000fc800000000ff */
[----:B------:R-:W-:-:S04]  /*33f0*/  FFMA R8, -R23, R0, R4 ;  /* 0x0000000017087223 */ /* 0x000fc80000000104 */
[----:B------:R-:W-:Y:S01]  /*3400*/  FFMA R3, R3, R8, R0 ;  /* 0x0000000803037223 */ /* 0x000fe20000000000 */
[----:B------:R-:W-:Y:S01]  /*3410*/  MOV R8, R13 ;  /* 0x0000000d00087202 */ /* 0x000fe20000000f00 */
[----:B0-----:R-:W-:Y:S06]  /*3420*/  @!P0 BRA `(.L_x_49) ;  /* 0x0000000000088947 */ /* 0x001fec0003800000 */
[----:B------:R-:W-:-:S07]  /*3430*/  MOV R14, 0x3450 ;  /* 0x00003450000e7802 */ /* 0x000fce0000000f00 */
[----:B------:R-:W-:Y:S05]  /*3440*/  CALL.REL.NOINC `($__internal_0_$__cuda_sm3x_div_rn_noftz_f32_slowpath) ;  /* 0x00000010001c7944 */ /* 0x000fea0003c00000 */
.L_x_49:
[----:B------:R-:W-:Y:S05]  /*3450*/  BSYNC.RECONVERGENT B2 ;  /* 0x0000000000027941 */ /* 0x000fea0003800200 */
.L_x_48:
[----:B------:R-:W0:Y:S01]  /*3460*/  MUFU.RCP R0, R23 ;  /* 0x0000001700007308 */ /* 0x000e220000001000 */
[----:B------:R1:W-:Y:S01]  /*3470*/  STG.E desc[UR8][R8.64+-0x10], R3 ;  /* 0xfffff00308007986 */ /* 0x0003e2000c101908 */
[----:B------:R-:W-:Y:S06]  /*3480*/  BSSY.RECONVERGENT B2, `(.L_x_50) ;  /* 0x000000c000027945 */ /* 0x000fec0003800200 */
[----:B------:R-:W2:Y:S01]  /*3490*/  FCHK P0, R5, R23 ;  /* 0x0000001705007302 */ /* 0x000ea20000000000 */
[----:B0-----:R-:W-:-:S04]  /*34a0*/  FFMA R13, -R23, R0, 1 ;  /* 0x3f800000170d7423 */ /* 0x001fc80000000100 */
[----:B------:R-:W-:-:S04]  /*34b0*/  FFMA R15, R0, R13, R0 ;  /* 0x0000000d000f7223 */ /* 0x000fc80000000000 */
[----:B------:R-:W-:-:S04]  /*34c0*/  FFMA R0, R5, R15, RZ ;  /* 0x0000000f05007223 */ /* 0x000fc800000000ff */
[----:B------:R-:W-:-:S04]  /*34d0*/  FFMA R13, -R23, R0, R5 ;  /* 0x00000000170d7223 */ /* 0x000fc80000000105 */
[----:B------:R-:W-:Y:S01]  /*34e0*/  FFMA R13, R15, R13, R0 ;  /* 0x0000000d0f0d7223 */ /* 0x000fe20000000000 */
[----:B-12---:R-:W-:Y:S06]  /*34f0*/  @!P0 BRA `(.L_x_51) ;  /* 0x0000000000108947 */ /* 0x006fec0003800000 */
[----:B------:R-:W-:Y:S02]  /*3500*/  MOV R4, R5 ;  /* 0x0000000500047202 */ /* 0x000fe40000000f00 */
[----:B------:R-:W-:-:S07]  /*3510*/  MOV R14, 0x3530 ;  /* 0x00003530000e7802 */ /* 0x000fce0000000f00 */
[----:B------:R-:W-:Y:S05]  /*3520*/  CALL.REL.NOINC `($__internal_0_$__cuda_sm3x_div_rn_noftz_f32_slowpath) ;  /* 0x0000000c00e47944 */ /* 0x000fea0003c00000 */
[----:B------:R-:W-:-:S07]  /*3530*/  MOV R13, R3 ;  /* 0x00000003000d7202 */ /* 0x000fce0000000f00 */
.L_x_51:
[----:B------:R-:W-:Y:S05]  /*3540*/  BSYNC.RECONVERGENT B2 ;  /* 0x0000000000027941 */ /* 0x000fea0003800200 */
.L_x_50:
        /* <DEDUP_REMOVED lines=13> */
.L_x_53:
[----:B------:R-:W-:Y:S05]  /*3620*/  BSYNC.RECONVERGENT B2 ;  /* 0x0000000000027941 */ /* 0x000fea0003800200 */
.L_x_52:
        /* <DEDUP_REMOVED lines=14> */
.L_x_55:
[----:B------:R-:W-:Y:S05]  /*3710*/  BSYNC.RECONVERGENT B2 ;  /* 0x0000000000027941 */ /* 0x000fea0003800200 */
.L_x_54:
[----:B------:R-:W2:Y:S01]  /*3720*/  LDL.128 R4, [R12] ;  /* 0x000000000c047983 */ /* 0x000ea20000100c00 */
[----:B------:R-:W0:Y:S01]  /*3730*/  MUFU.RCP R0, R23 ;  /* 0x0000001700007308 */ /* 0x000e220000001000 */
[----:B------:R-:W-:Y:S02]  /*3740*/  BSSY.RECONVERGENT B2, `(.L_x_56) ;  /* 0x000000b000027945 */ /* 0x000fe40003800200 */
[----:B------:R1:W-:Y:S01]  /*3750*/  STG.E desc[UR8][R8.64+-0x4], R13 ;  /* 0xfffffc0d08007986 */ /* 0x0003e2000c101908 */
[----:B0-----:R-:W-:-:S04]  /*3760*/  FFMA R3, -R23, R0, 1 ;  /* 0x3f80000017037423 */ /* 0x001fc80000000100 */
[----:B------:R-:W-:Y:S01]  /*3770*/  FFMA R3, R0, R3, R0 ;  /* 0x0000000300037223 */ /* 0x000fe20000000000 */
[----:B--2---:R-:W0:Y:S03]  /*3780*/  FCHK P0, R4, R23 ;  /* 0x0000001704007302 */ /* 0x004e260000000000 */
[----:B------:R-:W-:-:S04]  /*3790*/  FFMA R0, R3, R4, RZ ;  /* 0x0000000403007223 */ /* 0x000fc800000000ff */
[----:B------:R-:W-:-:S04]  /*37a0*/  FFMA R15, -R23, R0, R4 ;  /* 0x00000000170f7223 */ /* 0x000fc80000000104 */
[----:B------:R-:W-:Y:S01]  /*37b0*/  FFMA R3, R3, R15, R0 ;  /* 0x0000000f03037223 */ /* 0x000fe20000000000 */
[----:B01----:R-:W-:Y:S06]  /*37c0*/  @!P0 BRA `(.L_x_57) ;  /* 0x0000000000088947 */ /* 0x003fec0003800000 */
[----:B------:R-:W-:-:S07]  /*37d0*/  MOV R14, 0x37f0 ;  /* 0x000037f0000e7802 */ /* 0x000fce0000000f00 */
[----:B------:R-:W-:Y:S05]  /*37e0*/  CALL.REL.NOINC `($__internal_0_$__cuda_sm3x_div_rn_noftz_f32_slowpath) ;  /* 0x0000000c00347944 */ /* 0x000fea0003c00000 */
.L_x_57:
[----:B------:R-:W-:Y:S05]  /*37f0*/  BSYNC.RECONVERGENT B2 ;  /* 0x0000000000027941 */ /* 0x000fea0003800200 */
.L_x_56:
        /* <DEDUP_REMOVED lines=10> */
[----:B------:R-:W-:Y:S01]  /*38a0*/  IMAD.MOV.U32 R4, RZ, RZ, R5 ;  /* 0x000000ffff047224 */ /* 0x000fe200078e0005 */
[----:B------:R-:W-:-:S07]  /*38b0*/  MOV R14, 0x38d0 ;  /* 0x000038d0000e7802 */ /* 0x000fce0000000f00 */
[----:B------:R-:W-:Y:S05]  /*38c0*/  CALL.REL.NOINC `($__internal_0_$__cuda_sm3x_div_rn_noftz_f32_slowpath) ;  /* 0x0000000800fc7944 */ /* 0x000fea0003c00000 */
[----:B------:R-:W-:-:S07]  /*38d0*/  MOV R13, R3 ;  /* 0x00000003000d7202 */ /* 0x000fce0000000f00 */
.L_x_59:
[----:B------:R-:W-:Y:S05]  /*38e0*/  BSYNC.RECONVERGENT B2 ;  /* 0x0000000000027941 */ /* 0x000fea0003800200 */
.L_x_58:
        /* <DEDUP_REMOVED lines=13> */
.L_x_61:
[----:B------:R-:W-:Y:S05]  /*39c0*/  BSYNC.RECONVERGENT B2 ;  /* 0x0000000000027941 */ /* 0x000fea0003800200 */
.L_x_60:
        /* <DEDUP_REMOVED lines=14> */
.L_x_63:
[----:B------:R-:W-:Y:S05]  /*3ab0*/  BSYNC.RECONVERGENT B2 ;  /* 0x0000000000027941 */ /* 0x000fea0003800200 */
.L_x_62:
[----:B------:R2:W-:Y:S01]  /*3ac0*/  STG.E desc[UR8][R8.64+0xc], R5 ;  /* 0x00000c0508007986 */ /* 0x0005e2000c101908 */
[----:B------:R-:W-:Y:S02]  /*3ad0*/  IADD3 R13, P0, PT, R8, 0x20, RZ ;  /* 0x00000020080d7810 */ /* 0x000fe40007f1e0ff */
[----:B------:R-:W-:Y:S02]  /*3ae0*/  IADD3 R12, PT, PT, R12, 0x20, RZ ;  /* 0x000000200c0c7810 */ /* 0x000fe40007ffe0ff */
[----:B------:R-:W-:Y:S01]  /*3af0*/  IADD3.X R14, PT, PT, RZ, R9, RZ, P0, !PT ;  /* 0x00000009ff0e7210 */ /* 0x000fe200007fe4ff */
[----:B------:R-:W-:Y:S08]  /*3b00*/  @P2 BRA `(.L_x_64) ;  /* 0xfffffff800102947 */ /* 0x000ff0000383ffff */
.L_x_47:
[----:B------:R-:W-:-:S13]  /*3b10*/  ISETP.NE.AND P0, PT, RZ, UR19, PT ;  /* 0x00000013ff007c0c */ /* 0x000fda000bf05270 */
[----:B------:R-:W-:Y:S05]  /*3b20*/  @!P0 EXIT ;  /* 0x000000000000894d */ /* 0x000fea0003800000 */
[----:B------:R-:W-:-:S09]  /*3b30*/  UISETP.GE.U32.AND UP0, UPT, UR19, 0x4, UPT ;  /* 0x000000041300788c */ /* 0x000fd2000bf06070 */
[----:B------:R-:W-:Y:S05]  /*3b40*/  BRA.U !UP0, `(.L_x_65) ;  /* 0x00000005082c7547 */ /* 0x000fea000b800000 */
[----:B0-234-:R-:W-:-:S05]  /*3b50*/  LEA R5, R2, UR10, 0x2 ;  /* 0x0000000a02057c11 */ /* 0x01dfca000f8e10ff */
[----:B-1----:R-:W2:Y:S01]  /*3b60*/  LDL R6, [R5] ;  /* 0x0000000005067983 */ /* 0x002ea20000100800 */
[----:B------:R-:W0:Y:S01]  /*3b70*/  MUFU.RCP R0, R23 ;  /* 0x0000001700007308 */ /* 0x000e220000001000 */
[----:B------:R-:W-:Y:S01]  /*3b80*/  BSSY.RECONVERGENT B2, `(.L_x_66) ;  /* 0x000000b000027945 */ /* 0x000fe20003800200 */
[----:B0-----:R-:W-:-:S04]  /*3b90*/  FFMA R3, -R23, R0, 1 ;  /* 0x3f80000017037423 */ /* 0x001fc80000000100 */
[----:B------:R-:W-:Y:S02]  /*3ba0*/  FFMA R0, R0, R3, R0 ;  /* 0x0000000300007223 */ /* 0x000fe40000000000 */
[----:B--2---:R-:W0:Y:S02]  /*3bb0*/  FCHK P0, R6, R23 ;  /* 0x0000001706007302 */ /* 0x004e240000000000 */
[----:B------:R-:W-:-:S04]  /*3bc0*/  FFMA R3, R0, R6, RZ ;  /* 0x0000000600037223 */ /* 0x000fc800000000ff */
[----:B------:R-:W-:-:S04]  /*3bd0*/  FFMA R4, -R23, R3, R6 ;  /* 0x0000000317047223 */ /* 0x000fc80000000106 */
[----:B------:R-:W-:Y:S01]  /*3be0*/  FFMA R3, R0, R4, R3 ;  /* 0x0000000400037223 */ /* 0x000fe20000000003 */
[----:B0-----:R-:W-:Y:S06]  /*3bf0*/  @!P0 BRA `(.L_x_67) ;  /* 0x00000000000c8947 */ /* 0x001fec0003800000 */
[----:B------:R-:W-:Y:S02]  /*3c00*/  MOV R4, R6 ;  /* 0x0000000600047202 */ /* 0x000fe40000000f00 */
[----:B------:R-:W-:-:S07]  /*3c10*/  MOV R14, 0x3c30 ;  /* 0x00003c30000e7802 */ /* 0x000fce0000000f00 */
[----:B------:R-:W-:Y:S05]  /*3c20*/  CALL.REL.NOINC `($__internal_0_$__cuda_sm3x_div_rn_noftz_f32_slowpath) ;  /* 0x0000000800247944 */ /* 0x000fea0003c00000 */
.L_x_67:
[----:B------:R-:W-:Y:S05]  /*3c30*/  BSYNC.RECONVERGENT B2 ;  /* 0x0000000000027941 */ /* 0x000fea0003800200 */
.L_x_66:
[----:B------:R-:W2:Y:S01]  /*3c40*/  LDL R8, [R5+0x4] ;  /* 0x0000040005087983 */ /* 0x000ea20000100800 */
[----:B------:R-:W0:Y:S01]  /*3c50*/  LDCU.64 UR4, c[0x0][0x398] ;  /* 0x00007300ff0477ac */ /* 0x000e220008000a00 */
[----:B------:R-:W-:Y:S01]  /*3c60*/  IADD3 R0, PT, PT, R11, R2, RZ ;  /* 0x000000020b007210 */ /* 0x000fe20007ffe0ff */
[----:B------:R-:W1:Y:S01]  /*3c70*/  MUFU.RCP R4, R23 ;  /* 0x0000001700047308 */ /* 0x000e620000001000 */
[----:B------:R-:W-:Y:S02]  /*3c80*/  BSSY.RECONVERGENT B2, `(.L_x_68) ;  /* 0x0000011000027945 */ /* 0x000fe40003800200 */
[----:B------:R-:W-:-:S05]  /*3c90*/  IADD3 R0, P0, PT, R0, UR6, RZ ;  /* 0x0000000600007c10 */ /* 0x000fca000ff1e0ff */
[----:B------:R-:W-:Y:S01]  /*3ca0*/  IMAD.X R7, RZ, RZ, UR11, P0 ;  /* 0x0000000bff077e24 */ /* 0x000fe200080e06ff */
[----:B0-----:R-:W-:Y:S01]  /*3cb0*/  LEA R6, P0, R0, UR4, 0x2 ;  /* 0x0000000400067c11 */ /* 0x001fe2000f8010ff */
[----:B-1----:R-:W-:-:S03]  /*3cc0*/  FFMA R9, -R23, R4, 1 ;  /* 0x3f80000017097423 */ /* 0x002fc60000000104 */
[----:B------:R-:W-:Y:S01]  /*3cd0*/  LEA.HI.X R7, R0, UR5, R7, 0x2, P0 ;  /* 0x0000000500077c11 */ /* 0x000fe200080f1407 */
[----:B------:R-:W-:-:S04]  /*3ce0*/  FFMA R0, R4, R9, R4 ;  /* 0x0000000904007223 */ /* 0x000fc80000000004 */
[----:B------:R0:W-:Y:S03]  /*3cf0*/  STG.E desc[UR8][R6.64], R3 ;  /* 0x0000000306007986 */ /* 0x0001e6000c101908 */
[----:B--2---:R-:W1:Y:S01]  /*3d00*/  FCHK P0, R8, R23 ;  /* 0x0000001708007302 */ /* 0x004e620000000000 */
[----:B------:R-:W-:-:S04]  /*3d10*/  FFMA R4, R0, R8, RZ ;  /* 0x0000000800047223 */ /* 0x000fc800000000ff */
[----:B------:R-:W-:-:S04]  /*3d20*/  FFMA R9, -R23, R4, R8 ;  /* 0x0000000417097223 */ /* 0x000fc80000000108 */
[----:B------:R-:W-:Y:S01]  /*3d30*/  FFMA R9, R0, R9, R4 ;  /* 0x0000000900097223 */ /* 0x000fe20000000004 */
[----:B01----:R-:W-:Y:S06]  /*3d40*/  @!P0 BRA `(.L_x_69) ;  /* 0x0000000000108947 */ /* 0x003fec0003800000 */
[----:B------:R-:W-:Y:S02]  /*3d50*/  MOV R4, R8 ;  /* 0x0000000800047202 */ /* 0x000fe40000000f00 */
[----:B------:R-:W-:-:S07]  /*3d60*/  MOV R14, 0x3d80 ;  /* 0x00003d80000e7802 */ /* 0x000fce0000000f00 */
[----:B------:R-:W-:Y:S05]  /*3d70*/  CALL.REL.NOINC `($__internal_0_$__cuda_sm3x_div_rn_noftz_f32_slowpath) ;  /* 0x0000000400d07944 */ /* 0x000fea0003c00000 */
[----:B------:R-:W-:-:S07]  /*3d80*/  MOV R9, R3 ;  /* 0x0000000300097202 */ /* 0x000fce0000000f00 */
.L_x_69:
[----:B------:R-:W-:Y:S05]  /*3d90*/  BSYNC.RECONVERGENT B2 ;  /* 0x0000000000027941 */ /* 0x000fea0003800200 */
.L_x_68:
[----:B------:R-:W2:Y:S01]  /*3da0*/  LDL R8, [R5+0x8] ;  /* 0x0000080005087983 */ /* 0x000ea20000100800 */
[----:B------:R-:W0:Y:S01]  /*3db0*/  LDCU.64 UR4, c[0x0][0x398] ;  /* 0x00007300ff0477ac */ /* 0x000e220008000a00 */
[----:B------:R-:W-:Y:S01]  /*3dc0*/  IADD3 R0, P0, P1, R2, UR6, R11 ;  /* 0x0000000602007c10 */ /* 0x000fe2000f91e00b */
[----:B------:R-:W1:Y:S01]  /*3dd0*/  MUFU.RCP R4, R23 ;  /* 0x0000001700047308 */ /* 0x000e620000001000 */
[----:B------:R-:W-:Y:S02]  /*3de0*/  BSSY.RECONVERGENT B2, `(.L_x_70) ;  /* 0x000000f000027945 */ /* 0x000fe40003800200 */
[----:B------:R-:W-:Y:S02]  /*3df0*/  IADD3.X R3, PT, PT, RZ, UR11, RZ, P0, P1 ;  /* 0x0000000bff037c10 */ /* 0x000fe400087e24ff */
[----:B0-----:R-:W-:-:S04]  /*3e00*/  LEA R6, P0, R0, UR4, 0x2 ;  /* 0x0000000400067c11 */ /* 0x001fc8000f8010ff */
[----:B------:R-:W-:Y:S01]  /*3e10*/  LEA.HI.X R7, R0, UR5, R3, 0x2, P0 ;  /* 0x0000000500077c11 */ /* 0x000fe200080f1403 */
[----:B-1----:R-:W-:-:S04]  /*3e20*/  FFMA R3, -R23, R4, 1 ;  /* 0x3f80000017037423 */ /* 0x002fc80000000104 */
[----:B------:R0:W-:Y:S01]  /*3e30*/  STG.E desc[UR8][R6.64+0x4], R9 ;  /* 0x0000040906007986 */ /* 0x0001e2000c101908 */
[----:B------:R-:W-:Y:S02]  /*3e40*/  FFMA R0, R4, R3, R4 ;  /* 0x0000000304007223 */ /* 0x000fe40000000004 */
[----:B--2---:R-:W1:Y:S02]  /*3e50*/  FCHK P0, R8, R23 ;  /* 0x0000001708007302 */ /* 0x004e640000000000 */
[----:B------:R-:W-:-:S04]  /*3e60*/  FFMA R3, R0, R8, RZ ;  /* 0x0000000800037223 */ /* 0x000fc800000000ff */
[----:B------:R-:W-:-:S04]  /*3e70*/  FFMA R4, -R23, R3, R8 ;  /* 0x0000000317047223 */ /* 0x000fc80000000108 */
[----:B------:R-:W-:Y:S01]  /*3e80*/  FFMA R3, R0, R4, R3 ;  /* 0x0000000400037223 */ /* 0x000fe20000000003 */
[----:B01----:R-:W-:Y:S06]  /*3e90*/  @!P0 BRA `(.L_x_71) ;  /* 0x00000000000c8947 */ /* 0x003fec0003800000 */
[----:B------:R-:W-:Y:S02]  /*3ea0*/  MOV R4, R8 ;  /* 0x0000000800047202 */ /* 0x000fe40000000f00 */
[----:B------:R-:W-:-:S07]  /*3eb0*/  MOV R14, 0x3ed0 ;  /* 0x00003ed0000e7802 */ /* 0x000fce0000000f00 */
[----:B------:R-:W-:Y:S05]  /*3ec0*/  CALL.REL.NOINC `($__internal_0_$__cuda_sm3x_div_rn_noftz_f32_slowpath) ;  /* 0x00000004007c7944 */ /* 0x000fea0003c00000 */
.L_x_71:
[----:B------:R-:W-:Y:S05]  /*3ed0*/  BSYNC.RECONVERGENT B2 ;  /* 0x0000000000027941 */ /* 0x000fea0003800200 */
.L_x_70:
[----:B------:R-:W2:Y:S01]  /*3ee0*/  LDL R8, [R5+0xc] ;  /* 0x00000c0005087983 */ /* 0x000ea20000100800 */
        /* <DEDUP_REMOVED lines=14> */
.L_x_73:
[----:B------:R-:W-:Y:S05]  /*3fd0*/  BSYNC.RECONVERGENT B2 ;  /* 0x0000000000027941 */ /* 0x000fea0003800200 */
.L_x_72:
[----:B------:R0:W-:Y:S01]  /*3fe0*/  STG.E desc[UR8][R6.64+0xc], R9 ;  /* 0x00000c0906007986 */ /* 0x0001e2000c101908 */
[----:B------:R-:W-:-:S07]  /*3ff0*/  IADD3 R2, PT, PT, R2, 0x4, RZ ;  /* 0x0000000402027810 */ /* 0x000fce0007ffe0ff */
.L_x_65:
[----:B------:R-:W-:-:S13]  /*4000*/  ISETP.NE.AND P0, PT, RZ, UR21, PT ;  /* 0x00000015ff007c0c */ /* 0x000fda000bf05270 */
[----:B------:R-:W-:Y:S05]  /*4010*/  @!P0 EXIT ;  /* 0x000000000000894d */ /* 0x000fea0003800000 */
[----:B------:R-:W-:-:S09]  /*4020*/  UISETP.NE.AND UP0, UPT, UR21, 0x1, UPT ;  /* 0x000000011500788c */ /* 0x000fd2000bf05270 */
        /* <DEDUP_REMOVED lines=15> */
.L_x_76:
[----:B------:R-:W-:Y:S05]  /*4120*/  BSYNC.RECONVERGENT B2 ;  /* 0x0000000000027941 */ /* 0x000fea0003800200 */
.L_x_75:
        /* <DEDUP_REMOVED lines=21> */
.L_x_78:
[----:B------:R-:W-:Y:S05]  /*4280*/  BSYNC.RECONVERGENT B2 ;  /* 0x0000000000027941 */ /* 0x000fea0003800200 */
.L_x_77:
[----:B------:R-:W0:Y:S01]  /*4290*/  LDCU.64 UR4, c[0x0][0x398] ;  /* 0x00007300ff0477ac */ /* 0x000e220008000a00 */
[C---:B------:R-:W-:Y:S02]  /*42a0*/  IADD3 R0, P0, P1, R2.reuse, UR6, R11 ;  /* 0x0000000602007c10 */ /* 0x040fe4000f91e00b */
[----:B------:R-:W-:Y:S02]  /*42b0*/  IADD3 R2, PT, PT, R2, 0x2, RZ ;  /* 0x0000000202027810 */ /* 0x000fe40007ffe0ff */
[----:B------:R-:W-:Y:S02]  /*42c0*/  IADD3.X R3, PT, PT, RZ, UR11, RZ, P0, P1 ;  /* 0x0000000bff037c10 */ /* 0x000fe400087e24ff */
[----:B0-----:R-:W-:-:S04]  /*42d0*/  LEA R4, P0, R0, UR4, 0x2 ;  /* 0x0000000400047c11 */ /* 0x001fc8000f8010ff */
[----:B------:R-:W-:-:S05]  /*42e0*/  LEA.HI.X R5, R0, UR5, R3, 0x2, P0 ;  /* 0x0000000500057c11 */ /* 0x000fca00080f1403 */
[----:B------:R0:W-:Y:S04]  /*42f0*/  STG.E desc[UR8][R4.64+0x4], R9 ;  /* 0x0000040904007986 */ /* 0x0001e8000c101908 */
.L_x_74:
[----:B------:R-:W5:Y:S02]  /*4300*/  LDC R0, c[0x0][0x3a8] ;  /* 0x0000ea00ff007b82 */ /* 0x000f640000000800 */
[----:B-----5:R-:W-:-:S04]  /*4310*/  LOP3.LUT R0, R0, 0x1, RZ, 0xc0, !PT ;  /* 0x0000000100007812 */ /* 0x020fc800078ec0ff */
[----:B------:R-:W-:-:S13]  /*4320*/  ISETP.NE.U32.AND P0, PT, R0, 0x1, PT ;  /* 0x000000010000780c */ /* 0x000fda0003f05070 */
[----:B------:R-:W-:Y:S05]  /*4330*/  @P0 EXIT ;  /* 0x000000000000094d */ /* 0x000fea0003800000 */
[----:B------:R-:W-:-:S05]  /*4340*/  LEA R3, R2, UR10, 0x2 ;  /* 0x0000000a02037c11 */ /* 0x000fca000f8e10ff */
[----:B01-3--:R-:W3:Y:S01]  /*4350*/  LDL R6, [R3] ;  /* 0x0000000003067983 */ /* 0x00bee20000100800 */
[----:B------:R-:W2:Y:S01]  /*4360*/  MUFU.RCP R0, R23 ;  /* 0x0000001700007308 */ /* 0x000ea20000001000 */
[----:B------:R-:W-:Y:S01]  /*4370*/  BSSY.RECONVERGENT B2, `(.L_x_79) ;  /* 0x000000c000027945 */ /* 0x000fe20003800200 */
[----:B--2-4-:R-:W-:-:S04]  /*4380*/  FFMA R5, -R23, R0, 1 ;  /* 0x3f80000017057423 */ /* 0x014fc80000000100 */
[----:B------:R-:W-:Y:S02]  /*4390*/  FFMA R0, R0, R5, R0 ;  /* 0x0000000500007223 */ /* 0x000fe40000000000 */
[----:B---3--:R-:W0:Y:S02]  /*43a0*/  FCHK P0, R6, R23 ;  /* 0x0000001706007302 */ /* 0x008e240000000000 */
[----:B------:R-:W-:-:S04]  /*43b0*/  FFMA R5, R0, R6, RZ ;  /* 0x0000000600057223 */ /* 0x000fc800000000ff */
[----:B------:R-:W-:-:S04]  /*43c0*/  FFMA R4, -R23, R5, R6 ;  /* 0x0000000517047223 */ /* 0x000fc80000000106 */
[----:B------:R-:W-:Y:S01]  /*43d0*/  FFMA R5, R0, R4, R5 ;  /* 0x0000000400057223 */ /* 0x000fe20000000005 */
[----:B0-----:R-:W-:Y:S06]  /*43e0*/  @!P0 BRA `(.L_x_80) ;  /* 0x0000000000108947 */ /* 0x001fec0003800000 */
[----:B------:R-:W-:Y:S02]  /*43f0*/  MOV R4, R6 ;  /* 0x0000000600047202 */ /* 0x000fe40000000f00 */
[----:B------:R-:W-:-:S07]  /*4400*/  MOV R14, 0x4420 ;  /* 0x00004420000e7802 */ /* 0x000fce0000000f00 */
[----:B------:R-:W-:Y:S05]  /*4410*/  CALL.REL.NOINC `($__internal_0_$__cuda_sm3x_div_rn_noftz_f32_slowpath) ;  /* 0x0000000000287944 */ /* 0x000fea0003c00000 */
[----:B------:R-:W-:-:S07]  /*4420*/  MOV R5, R3 ;  /* 0x0000000300057202 */ /* 0x000fce0000000f00 */
.L_x_80:
[----:B------:R-:W-:Y:S05]  /*4430*/  BSYNC.RECONVERGENT B2 ;  /* 0x0000000000027941 */ /* 0x000fea0003800200 */
.L_x_79:
[----:B------:R-:W0:Y:S01]  /*4440*/  LDCU.64 UR4, c[0x0][0x398] ;  /* 0x00007300ff0477ac */ /* 0x000e220008000a00 */
[----:B------:R-:W-:-:S04]  /*4450*/  IADD3 R2, PT, PT, R11, R2, RZ ;  /* 0x000000020b027210 */ /* 0x000fc80007ffe0ff */
[----:B------:R-:W-:-:S04]  /*4460*/  IADD3 R0, P0, PT, R2, UR6, RZ ;  /* 0x0000000602007c10 */ /* 0x000fc8000ff1e0ff */
[----:B------:R-:W-:Y:S02]  /*4470*/  IADD3.X R3, PT, PT, RZ, UR11, RZ, P0, !PT ;  /* 0x0000000bff037c10 */ /* 0x000fe400087fe4ff */
[----:B0-----:R-:W-:-:S04]  /*4480*/  LEA R2, P0, R0, UR4, 0x2 ;  /* 0x0000000400027c11 */ /* 0x001fc8000f8010ff */
[----:B------:R-:W-:-:S05]  /*4490*/  LEA.HI.X R3, R0, UR5, R3, 0x2, P0 ;  /* 0x0000000500037c11 */ /* 0x000fca00080f1403 */
[----:B------:R-:W-:Y:S01]  /*44a0*/  STG.E desc[UR8][R2.64], R5 ;  /* 0x0000000502007986 */ /* 0x000fe2000c101908 */
[----:B------:R-:W-:Y:S05]  /*44b0*/  EXIT ;  /* 0x000000000000794d */ /* 0x000fea0003800000 */
        .weak           $__internal_0_$__cuda_sm3x_div_rn_noftz_f32_slowpath
        .type           $__internal_0_$__cuda_sm3x_div_rn_noftz_f32_slowpath,@function
        .size           $__internal_0_$__cuda_sm3x_div_rn_noftz_f32_slowpath,(.L_x_93 - $__internal_0_$__cuda_sm3x_div_rn_noftz_f32_slowpath)
$__internal_0_$__cuda_sm3x_div_rn_noftz_f32_slowpath:
[----:B------:R-:W-:Y:S01]  /*44c0*/  SHF.R.U32.HI R13, RZ, 0x17, R23 ;  /* 0x00000017ff0d7819 */ /* 0x000fe20000011617 */
[----:B------:R-:W-:Y:S01]  /*44d0*/  BSSY.RECONVERGENT B0, `(.L_x_81) ;  /* 0x0000064000007945 */ /* 0x000fe20003800200 */
[----:B------:R-:W-:Y:S02]  /*44e0*/  SHF.R.U32.HI R0, RZ, 0x17, R4 ;  /* 0x00000017ff007819 */ /* 0x000fe40000011604 */
[----:B------:R-:W-:Y:S02]  /*44f0*/  LOP3.LUT R13, R13, 0xff, RZ, 0xc0, !PT ;  /* 0x000000ff0d0d7812 */ /* 0x000fe400078ec0ff */
[----:B------:R-:W-:Y:S02]  /*4500*/  LOP3.LUT R0, R0, 0xff, RZ, 0xc0, !PT ;  /* 0x000000ff00007812 */ /* 0x000fe400078ec0ff */
[----:B------:R-:W-:Y:S02]  /*4510*/  IADD3 R18, PT, PT, R13, -0x1, RZ ;  /* 0xffffffff0d127810 */ /* 0x000fe40007ffe0ff */
[----:B------:R-:W-:Y:S01]  /*4520*/  MOV R15, R4 ;  /* 0x00000004000f7202 */ /* 0x000fe20000000f00 */
[----:B------:R-:W-:Y:S01]  /*4530*/  VIADD R17, R0, 0xffffffff ;  /* 0xffffffff00117836 */ /* 0x000fe20000000000 */
[----:B------:R-:W-:-:S02]  /*4540*/  ISETP.GT.U32.AND P0, PT, R18, 0xfd, PT ;  /* 0x000000fd1200780c */ /* 0x000fc40003f04070 */
[----:B------:R-:W-:Y:S02]  /*4550*/  MOV R16, R23 ;  /* 0x0000001700107202 */ /* 0x000fe40000000f00 */
[----:B------:R-:W-:-:S13]  /*4560*/  ISETP.GT.U32.OR P0, PT, R17, 0xfd, P0 ;  /* 0x000000fd1100780c */ /* 0x000fda0000704470 */
[----:B------:R-:W-:Y:S01]  /*4570*/  @!P0 MOV R3, RZ ;  /* 0x000000ff00038202 */ /* 0x000fe20000000f00 */
[----:B------:R-:W-:Y:S06]  /*4580*/  @!P0 BRA `(.L_x_82) ;  /* 0x00000000005c8947 */ /* 0x000fec0003800000 */
[----:B------:R-:W-:Y:S02]  /*4590*/  FSETP.GTU.FTZ.AND P0, PT, |R4|, +INF , PT ;  /* 0x7f8000000400780b */ /* 0x000fe40003f1c200 */
[----:B------:R-:W-:-:S04]  /*45a0*/  FSETP.GTU.FTZ.AND P1, PT, |R23|, +INF , PT ;  /* 0x7f8000001700780b */ /* 0x000fc80003f3c200 */
[----:B------:R-:W-:-:S13]  /*45b0*/  PLOP3.LUT P0, PT, P0, P1, PT, 0xf8, 0x8f ;  /* 0x00000000008f781c */ /* 0x000fda0000703f70 */
[----:B------:R-:W-:Y:S05]  /*45c0*/  @P0 BRA `(.L_x_83) ;  /* 0x00000004004c0947 */ /* 0x000fea0003800000 */
[----:B------:R-:W-:-:S13]  /*45d0*/  LOP3.LUT P0, RZ, R16, 0x7fffffff, R15, 0xc8, !PT ;  /* 0x7fffffff10ff7812 */ /* 0x000fda000780c80f */
[----:B------:R-:W-:Y:S05]  /*45e0*/  @!P0 BRA `(.L_x_84) ;  /* 0x00000004003c8947 */ /* 0x000fea0003800000 */
[C---:B------:R-:W-:Y:S02]  /*45f0*/  FSETP.NEU.FTZ.AND P1, PT, |R4|.reuse, +INF , PT ;  /* 0x7f8000000400780b */ /* 0x040fe40003f3d200 */
[----:B------:R-:W-:Y:S02]  /*4600*/  FSETP.NEU.FTZ.AND P3, PT, |R23|, +INF , PT ;  /* 0x7f8000001700780b */ /* 0x000fe40003f7d200 */
[----:B------:R-:W-:-:S11]  /*4610*/  FSETP.NEU.FTZ.AND P0, PT, |R4|, +INF , PT ;  /* 0x7f8000000400780b */ /* 0x000fd60003f1d200 */
[----:B------:R-:W-:Y:S05]  /*4620*/  @!P3 BRA !P1, `(.L_x_84) ;  /* 0x00000004002cb947 */ /* 0x000fea0004800000 */
[----:B------:R-:W-:-:S04]  /*4630*/  LOP3.LUT P1, RZ, R15, 0x7fffffff, RZ, 0xc0, !PT ;  /* 0x7fffffff0fff7812 */ /* 0x000fc8000782c0ff */
[----:B------:R-:W-:-:S13]  /*4640*/  PLOP3.LUT P1, PT, P3, P1, PT, 0x2f, 0xf2 ;  /* 0x0000000000f2781c */ /* 0x000fda0001f22577 */
[----:B------:R-:W-:Y:S05]  /*4650*/  @P1 BRA `(.L_x_85) ;  /* 0x0000000400181947 */ /* 0x000fea0003800000 */
[----:B------:R-:W-:-:S04]  /*4660*/  LOP3.LUT P1, RZ, R16, 0x7fffffff, RZ, 0xc0, !PT ;  /* 0x7fffffff10ff7812 */ /* 0x000fc8000782c0ff */
[----:B------:R-:W-:-:S13]  /*4670*/  PLOP3.LUT P0, PT, P0, P1, PT, 0x2f, 0xf2 ;  /* 0x0000000000f2781c */ /* 0x000fda0000702577 */
[----:B------:R-:W-:Y:S05]  /*4680*/  @P0 BRA `(.L_x_86) ;  /* 0x0000000400000947 */ /* 0x000fea0003800000 */
[----:B------:R-:W-:Y:S02]  /*4690*/  ISETP.GE.AND P0, PT, R17, RZ, PT ;  /* 0x000000ff1100720c */ /* 0x000fe40003f06270 */
[----:B------:R-:W-:-:S11]  /*46a0*/  ISETP.GE.AND P1, PT, R18, RZ, PT ;  /* 0x000000ff1200720c */ /* 0x000fd60003f26270 */
[----:B------:R-:W-:Y:S01]  /*46b0*/  @P0 MOV R3, RZ ;  /* 0x000000ff00030202 */ /* 0x000fe20000000f00 */
[----:B------:R-:W-:Y:S01]  /*46c0*/  @!P0 FFMA R15, R4, 1.84467440737095516160e+19, RZ ;  /* 0x5f800000040f8823 */ /* 0x000fe200000000ff */
[----:B------:R-:W-:Y:S01]  /*46d0*/  @!P0 MOV R3, 0xffffffc0 ;  /* 0xffffffc000038802 */ /* 0x000fe20000000f00 */
[----:B------:R-:W-:-:S03]  /*46e0*/  @!P1 FFMA R16, R23, 1.84467440737095516160e+19, RZ ;  /* 0x5f80000017109823 */ /* 0x000fc600000000ff */
[----:B------:R-:W-:-:S07]  /*46f0*/  @!P1 IADD3 R3, PT, PT, R3, 0x40, RZ ;  /* 0x0000004003039810 */ /* 0x000fce0007ffe0ff */
.L_x_82:
[----:B------:R-:W-:Y:S01]  /*4700*/  LEA R17, R13, 0xc0800000, 0x17 ;  /* 0xc08000000d117811 */ /* 0x000fe200078eb8ff */
[----:B------:R-:W-:Y:S01]  /*4710*/  BSSY.RECONVERGENT B1, `(.L_x_87) ;  /* 0x0000036000017945 */ /* 0x000fe20003800200 */
[----:B------:R-:W-:Y:S02]  /*4720*/  IADD3 R4, PT, PT, R0, -0x7f, RZ ;  /* 0xffffff8100047810 */ /* 0x000fe40007ffe0ff */
[----:B------:R-:W-:-:S03]  /*4730*/  IADD3 R18, PT, PT, -R17, R16, RZ ;  /* 0x0000001011127210 */ /* 0x000fc60007ffe1ff */
[----:B------:R-:W-:Y:S01]  /*4740*/  IMAD R0, R4, -0x800000, R15 ;  /* 0xff80000004007824 */ /* 0x000fe200078e020f */
[----:B------:R0:W1:Y:S01]  /*4750*/  MUFU.RCP R16, R18 ;  /* 0x0000001200107308 */ /* 0x0000620000001000 */
[----:B------:R-:W-:Y:S01]  /*4760*/  FADD.FTZ R17, -R18, -RZ ;  /* 0x800000ff12117221 */ /* 0x000fe20000010100 */
[----:B0-----:R-:W-:-:S05]  /*4770*/  IADD3 R18, PT, PT, R4, 0x7f, -R13 ;  /* 0x0000007f04127810 */ /* 0x001fca0007ffe80d */
[----:B------:R-:W-:Y:S02]  /*4780*/  IMAD.IADD R3, R18, 0x1, R3 ;  /* 0x0000000112037824 */ /* 0x000fe400078e0203 */
[----:B-1----:R-:W-:-:S04]  /*4790*/  FFMA R19, R16, R17, 1 ;  /* 0x3f80000010137423 */ /* 0x002fc80000000011 */
[----:B------:R-:W-:-:S04]  /*47a0*/  FFMA R15, R16, R19, R16 ;  /* 0x00000013100f7223 */ /* 0x000fc80000000010 */
[----:B------:R-:W-:-:S04]  /*47b0*/  FFMA R16, R0, R15, RZ ;  /* 0x0000000f00107223 */ /* 0x000fc800000000ff */
[----:B------:R-:W-:-:S04]  /*47c0*/  FFMA R19, R17, R16, R0 ;  /* 0x0000001011137223 */ /* 0x000fc80000000000 */
[----:B------:R-:W-:-:S04]  /*47d0*/  FFMA R16, R15, R19, R16 ;  /* 0x000000130f107223 */ /* 0x000fc80000000010 */
[----:B------:R-:W-:-:S04]  /*47e0*/  FFMA R17, R17, R16, R0 ;  /* 0x0000001011117223 */ /* 0x000fc80000000000 */
[----:B------:R-:W-:-:S05]  /*47f0*/  FFMA R0, R15, R17, R16 ;  /* 0x000000110f007223 */ /* 0x000fca0000000010 */
[----:B------:R-:W-:-:S04]  /*4800*/  SHF.R.U32.HI R4, RZ, 0x17, R0 ;  /* 0x00000017ff047819 */ /* 0x000fc80000011600 */
[----:B------:R-:W-:-:S04]  /*4810*/  LOP3.LUT R4, R4, 0xff, RZ, 0xc0, !PT ;  /* 0x000000ff04047812 */ /* 0x000fc800078ec0ff */
[----:B------:R-:W-:-:S04]  /*4820*/  IADD3 R4, PT, PT, R4, R3, RZ ;  /* 0x0000000304047210 */ /* 0x000fc80007ffe0ff */
[----:B------:R-:W-:-:S04]  /*4830*/  IADD3 R13, PT, PT, R4, -0x1, RZ ;  /* 0xffffffff040d7810 */ /* 0x000fc80007ffe0ff */
[----:B------:R-:W-:-:S13]  /*4840*/  ISETP.GE.U32.AND P0, PT, R13, 0xfe, PT ;  /* 0x000000fe0d00780c */ /* 0x000fda0003f06070 */
[----:B------:R-:W-:Y:S05]  /*4850*/  @!P0 BRA `(.L_x_88) ;  /* 0x0000000000808947 */ /* 0x000fea0003800000 */
[----:B------:R-:W-:-:S13]  /*4860*/  ISETP.GT.AND P0, PT, R4, 0xfe, PT ;  /* 0x000000fe0400780c */ /* 0x000fda0003f04270 */
[----:B------:R-:W-:Y:S05]  /*4870*/  @P0 BRA `(.L_x_89) ;  /* 0x00000000006c0947 */ /* 0x000fea0003800000 */
[----:B------:R-:W-:-:S13]  /*4880*/  ISETP.GE.AND P0, PT, R4, 0x1, PT ;  /* 0x000000010400780c */ /* 0x000fda0003f06270 */
[----:B------:R-:W-:Y:S05]  /*4890*/  @P0 BRA `(.L_x_90) ;  /* 0x0000000000740947 */ /* 0x000fea0003800000 */
[----:B------:R-:W-:Y:S02]  /*48a0*/  ISETP.GE.AND P0, PT, R4, -0x18, PT ;  /* 0xffffffe80400780c */ /* 0x000fe40003f06270 */
[----:B------:R-:W-:-:S11]  /*48b0*/  LOP3.LUT R0, R0, 0x80000000, RZ, 0xc0, !PT ;  /* 0x8000000000007812 */ /* 0x000fd600078ec0ff */
[----:B------:R-:W-:Y:S05]  /*48c0*/  @!P0 BRA `(.L_x_90) ;  /* 0x0000000000688947 */ /* 0x000fea0003800000 */
[-CC-:B------:R-:W-:Y:S01]  /*48d0*/  FFMA.RZ R3, R15, R17.reuse, R16.reuse ;  /* 0x000000110f037223 */ /* 0x180fe2000000c010 */
[C---:B------:R-:W-:Y:S02]  /*48e0*/  IADD3 R18, PT, PT, R4.reuse, 0x20, RZ ;  /* 0x0000002004127810 */ /* 0x040fe40007ffe0ff */
[C---:B------:R-:W-:Y:S02]  /*48f0*/  ISETP.NE.AND P3, PT, R4.reuse, RZ, PT ;  /* 0x000000ff0400720c */ /* 0x040fe40003f65270 */
[----:B------:R-:W-:Y:S01]  /*4900*/  LOP3.LUT R13, R3, 0x7fffff, RZ, 0xc0, !PT ;  /* 0x007fffff030d7812 */ /* 0x000fe200078ec0ff */
[CCC-:B------:R-:W-:Y:S01]  /*4910*/  FFMA.RP R3, R15.reuse, R17.reuse, R16.reuse ;  /* 0x000000110f037223 */ /* 0x1c0fe20000008010 */
[----:B------:R-:W-:Y:S01]  /*4920*/  FFMA.RM R16, R15, R17, R16 ;  /* 0x000000110f107223 */ /* 0x000fe20000004010 */
[----:B------:R-:W-:Y:S02]  /*4930*/  ISETP.NE.AND P1, PT, R4, RZ, PT ;  /* 0x000000ff0400720c */ /* 0x000fe40003f25270 */
[----:B------:R-:W-:-:S02]  /*4940*/  LOP3.LUT R13, R13, 0x800000, RZ, 0xfc, !PT ;  /* 0x008000000d0d7812 */ /* 0x000fc400078efcff */
[----:B------:R-:W-:Y:S02]  /*4950*/  IADD3 R4, PT, PT, -R4, RZ, RZ ;  /* 0x000000ff04047210 */ /* 0x000fe40007ffe1ff */
[----:B------:R-:W-:Y:S02]  /*4960*/  SHF.L.U32 R18, R13, R18, RZ ;  /* 0x000000120d127219 */ /* 0x000fe400000006ff */
[----:B------:R-:W-:Y:S02]  /*4970*/  FSETP.NEU.FTZ.AND P0, PT, R3, R16, PT ;  /* 0x000000100300720b */ /* 0x000fe40003f1d000 */
[----:B------:R-:W-:Y:S02]  /*4980*/  SEL R4, R4, RZ, P3 ;  /* 0x000000ff04047207 */ /* 0x000fe40001800000 */
[----:B------:R-:W-:Y:S02]  /*4990*/  ISETP.NE.AND P1, PT, R18, RZ, P1 ;  /* 0x000000ff1200720c */ /* 0x000fe40000f25270 */
[----:B------:R-:W-:-:S02]  /*49a0*/  SHF.R.U32.HI R4, RZ, R4, R13 ;  /* 0x00000004ff047219 */ /* 0x000fc4000001160d */
[----:B------:R-:W-:Y:S02]  /*49b0*/  PLOP3.LUT P0, PT, P0, P1, PT, 0xf8, 0x8f ;  /* 0x00000000008f781c */ /* 0x000fe40000703f70 */
[----:B------:R-:W-:Y:S02]  /*49c0*/  SHF.R.U32.HI R16, RZ, 0x1, R4 ;  /* 0x00000001ff107819 */ /* 0x000fe40000011604 */
[----:B------:R-:W-:-:S04]  /*49d0*/  SEL R3, RZ, 0x1, !P0 ;  /* 0x00000001ff037807 */ /* 0x000fc80004000000 */
[----:B------:R-:W-:-:S04]  /*49e0*/  LOP3.LUT R3, R3, 0x1, R16, 0xf8, !PT ;  /* 0x0000000103037812 */ /* 0x000fc800078ef810 */
[----:B------:R-:W-:-:S04]  /*49f0*/  LOP3.LUT R3, R3, R4, RZ, 0xc0, !PT ;  /* 0x0000000403037212 */ /* 0x000fc800078ec0ff */
[----:B------:R-:W-:-:S04]  /*4a00*/  IADD3 R3, PT, PT, R16, R3, RZ ;  /* 0x0000000310037210 */ /* 0x000fc80007ffe0ff */
[----:B------:R-:W-:Y:S01]  /*4a10*/  LOP3.LUT R0, R3, R0, RZ, 0xfc, !PT ;  /* 0x0000000003007212 */ /* 0x000fe200078efcff */
[----:B------:R-:W-:Y:S06]  /*4a20*/  BRA `(.L_x_90) ;  /* 0x0000000000107947 */ /* 0x000fec0003800000 */
.L_x_89:
[----:B------:R-:W-:-:S04]  /*4a30*/  LOP3.LUT R0, R0, 0x80000000, RZ, 0xc0, !PT ;  /* 0x8000000000007812 */ /* 0x000fc800078ec0ff */
[----:B------:R-:W-:Y:S01]  /*4a40*/  LOP3.LUT R0, R0, 0x7f800000, RZ, 0xfc, !PT ;  /* 0x7f80000000007812 */ /* 0x000fe200078efcff */
[----:B------:R-:W-:Y:S06]  /*4a50*/  BRA `(.L_x_90) ;  /* 0x0000000000047947 */ /* 0x000fec0003800000 */
.L_x_88:
[----:B------:R-:W-:-:S07]  /*4a60*/  LEA R0, R3, R0, 0x17 ;  /* 0x0000000003007211 */ /* 0x000fce00078eb8ff */
.L_x_90:
[----:B------:R-:W-:Y:S05]  /*4a70*/  BSYNC.RECONVERGENT B1 ;  /* 0x0000000000017941 */ /* 0x000fea0003800200 */
.L_x_87:
[----:B------:R-:W-:Y:S05]  /*4a80*/  BRA `(.L_x_91) ;  /* 0x0000000000207947 */ /* 0x000fea0003800000 */
.L_x_86:
[----:B------:R-:W-:-:S04]  /*4a90*/  LOP3.LUT R0, R16, 0x80000000, R15, 0x48, !PT ;  /* 0x8000000010007812 */ /* 0x000fc800078e480f */
[----:B------:R-:W-:Y:S01]  /*4aa0*/  LOP3.LUT R0, R0, 0x7f800000, RZ, 0xfc, !PT ;  /* 0x7f80000000007812 */ /* 0x000fe200078efcff */
[----:B------:R-:W-:Y:S06]  /*4ab0*/  BRA `(.L_x_91) ;  /* 0x0000000000147947 */ /* 0x000fec0003800000 */
.L_x_85:
[----:B------:R-:W-:Y:S01]  /*4ac0*/  LOP3.LUT R0, R16, 0x80000000, R15, 0x48, !PT ;  /* 0x8000000010007812 */ /* 0x000fe200078e480f */
[----:B------:R-:W-:Y:S06]  /*4ad0*/  BRA `(.L_x_91) ;  /* 0x00000000000c7947 */ /* 0x000fec0003800000 */
.L_x_84:
[----:B------:R-:W0:Y:S01]  /*4ae0*/  MUFU.RSQ R0, -QNAN ;  /* 0xffc0000000007908 */ /* 0x000e220000001400 */
[----:B------:R-:W-:Y:S05]  /*4af0*/  BRA `(.L_x_91) ;  /* 0x0000000000047947 */ /* 0x000fea0003800000 */
.L_x_83:
[----:B------:R-:W-:-:S07]  /*4b00*/  FADD.FTZ R0, R4, R23 ;  /* 0x0000001704007221 */ /* 0x000fce0000010000 */
.L_x_91:
[----:B------:R-:W-:Y:S05]  /*4b10*/  BSYNC.RECONVERGENT B0 ;  /* 0x0000000000007941 */ /* 0x000fea0003800200 */
.L_x_81:
[----:B------:R-:W-:Y:S01]  /*4b20*/  HFMA2 R15, -RZ, RZ, 0, 0 ;  /* 0x00000000ff0f7431 */ /* 0x000fe200000001ff */
[----:B0-----:R-:W-:-:S03]  /*4b30*/  MOV R3, R0 ;  /* 0x0000000000037202 */ /* 0x001fc60000000f00 */
[----:B------:R-:W-:Y:S05]  /*4b40*/  RET.REL.NODEC R14 `(_Z26flash_attention_kernel_f32PKfS0_S0_Pfiiiif) ;  /* 0xffffffb40e2c7950 */ /* 0x000fea0003c3ffff */
.L_x_92:
[----:B------:R-:W-:-:S00]  /*4b50*/  BRA `(.L_x_92) ;  /* 0xfffffffc00fc7947 */ /* 0x000fc0000383ffff */
[----:B------:R-:W-:-:S00]  /*4b60*/  NOP ;  /* 0x0000000000007918 */ /* 0x000fc00000000000 */
        /* <DEDUP_REMOVED lines=9> */
.L_x_93:


//--------------------- .nv.shared._Z26flash_attention_kernel_f32PKfS0_S0_Pfiiiif --------------------------
	.section	.nv.shared._Z26flash_attention_kernel_f32PKfS0_S0_Pfiiiif,"aw",@nobits
	.sectionflags	@""
	.align	16
	.zero		1024


//--------------------- .nv.shared.reserved.0     --------------------------
	.section	.nv.shared.reserved.0,"aw",@nobits
	.weak		__nv_reservedSMEM_offset_0_alias
	.size		__nv_reservedSMEM_offset_0_alias, 0, 64
	.other		__nv_reservedSMEM_offset_0_alias,@"STO_CUDA_RESERVED_SHARED STV_DEFAULT"
__nv_reservedSMEM_offset_0_alias:
	.zero		0
	.zero		64


//--------------------- .nv.constant0._Z26flash_attention_kernel_f32PKfS0_S0_Pfiiiif --------------------------
	.section	.nv.constant0._Z26flash_attention_kernel_f32PKfS0_S0_Pfiiiif,"a",@progbits
	.sectionflags	@""
	.align	4
.nv.constant0._Z26flash_attention_kernel_f32PKfS0_S0_Pfiiiif:
	.zero		948


//--------------------- SYMBOLS --------------------------

	.type		.nv.reservedSmem.offset0,@object
	.size		.nv.reservedSmem.offset0,0x4
	.type		.nv.reservedSmem.cap,@object
	.size		.nv.reservedSmem.cap,0x4
